	.headerflags	@"EF_CUDA_TEXMODE_UNIFIED EF_CUDA_64BIT_ADDRESS EF_CUDA_ACCELERATORS EF_CUDA_SM90 EF_CUDA_VIRTUAL_SM(EF_CUDA_SM90)"
	.elftype	@"ET_EXEC"


//--------------------- .nv.info                  --------------------------
	.section	.nv.info,"",@"SHT_CUDA_INFO"
	.align	4


	//----- nvinfo : EIATTR_REGCOUNT
	.align		4
        /*0000*/ 	.byte	0x04, 0x2f
        /*0002*/ 	.short	(.L_3 - .L_2)
	.align		4
.L_2:
        /*0004*/ 	.word	index@(triton_poi_fused__native_batch_norm_legit_no_training_cat_relu_64)
        /*0008*/ 	.word	0x00000048


	//----- nvinfo : EIATTR_MIN_STACK_SIZE
	.align		4
.L_3:
        /*000c*/ 	.byte	0x04, 0x12
        /*000e*/ 	.short	(.L_5 - .L_4)
	.align		4
.L_4:
        /*0010*/ 	.word	index@(triton_poi_fused__native_batch_norm_legit_no_training_cat_relu_64)
        /*0014*/ 	.word	0x00000000


	//----- nvinfo : EIATTR_FRAME_SIZE
	.align		4
.L_5:
        /*0018*/ 	.byte	0x04, 0x11
        /*001a*/ 	.short	(.L_7 - .L_6)
	.align		4
.L_6:
        /*001c*/ 	.word	index@(triton_poi_fused__native_batch_norm_legit_no_training_cat_relu_64)
        /*0020*/ 	.word	0x00000000


	//----- nvinfo : EIATTR_MIN_STACK_SIZE
	.align		4
.L_7:
        /*0024*/ 	.byte	0x04, 0x12
        /*0026*/ 	.short	(.L_9 - .L_8)
	.align		4
.L_8:
        /*0028*/ 	.word	index@(triton_poi_fused__native_batch_norm_legit_no_training_cat_relu_64)
        /*002c*/ 	.word	0x00000000
.L_9:


//--------------------- .nv.info.triton_poi_fused__native_batch_norm_legit_no_training_cat_relu_64 --------------------------
	.section	.nv.info.triton_poi_fused__native_batch_norm_legit_no_training_cat_relu_64,"",@"SHT_CUDA_INFO"
	.sectionflags	@""
	.align	4


	//----- nvinfo : EIATTR_CUDA_API_VERSION
	.align		4
        /*0000*/ 	.byte	0x04, 0x37
        /*0002*/ 	.short	(.L_11 - .L_10)
.L_10:
        /*0004*/ 	.word	0x0000007c


	//----- nvinfo : EIATTR_KPARAM_INFO
	.align		4
.L_11:
        /*0008*/ 	.byte	0x04, 0x17
        /*000a*/ 	.short	(.L_13 - .L_12)
.L_12:
        /*000c*/ 	.word	0x00000000
        /*0010*/ 	.short	0x000e
        /*0012*/ 	.short	0x0070
        /*0014*/ 	.byte	0x00, 0xf0, 0x11, 0x00


	//----- nvinfo : EIATTR_KPARAM_INFO
	.align		4
.L_13:
        /*0018*/ 	.byte	0x04, 0x17
        /*001a*/ 	.short	(.L_15 - .L_14)
.L_14:
        /*001c*/ 	.word	0x00000000
        /*0020*/ 	.short	0x000d
        /*0022*/ 	.short	0x0068
        /*0024*/ 	.byte	0x00, 0xf4, 0x21, 0x00


	//----- nvinfo : EIATTR_KPARAM_INFO
	.align		4
.L_15:
        /*0028*/ 	.byte	0x04, 0x17
        /*002a*/ 	.short	(.L_17 - .L_16)
.L_16:
        /*002c*/ 	.word	0x00000000
        /*0030*/ 	.short	0x000c
        /*0032*/ 	.short	0x0060
        /*0034*/ 	.byte	0x00, 0xf4, 0x21, 0x00


	//----- nvinfo : EIATTR_KPARAM_INFO
	.align		4
.L_17:
        /*0038*/ 	.byte	0x04, 0x17
        /*003a*/ 	.short	(.L_19 - .L_18)
.L_18:
        /*003c*/ 	.word	0x00000000
        /*0040*/ 	.short	0x000b
        /*0042*/ 	.short	0x0058
        /*0044*/ 	.byte	0x00, 0xf4, 0x21, 0x00


	//----- nvinfo : EIATTR_KPARAM_INFO
	.align		4
.L_19:
        /*0048*/ 	.byte	0x04, 0x17
        /*004a*/ 	.short	(.L_21 - .L_20)
.L_20:
        /*004c*/ 	.word	0x00000000
        /*0050*/ 	.short	0x000a
        /*0052*/ 	.short	0x0050
        /*0054*/ 	.byte	0x00, 0xf4, 0x21, 0x00


	//----- nvinfo : EIATTR_KPARAM_INFO
	.align		4
.L_21:
        /*0058*/ 	.byte	0x04, 0x17
        /*005a*/ 	.short	(.L_23 - .L_22)
.L_22:
        /*005c*/ 	.word	0x00000000
        /*0060*/ 	.short	0x0009
        /*0062*/ 	.short	0x0048
        /*0064*/ 	.byte	0x00, 0xf4, 0x21, 0x00


	//----- nvinfo : EIATTR_KPARAM_INFO
	.align		4
.L_23:
        /*0068*/ 	.byte	0x04, 0x17
        /*006a*/ 	.short	(.L_25 - .L_24)
.L_24:
        /*006c*/ 	.word	0x00000000
        /*0070*/ 	.short	0x0008
        /*0072*/ 	.short	0x0040
        /*0074*/ 	.byte	0x00, 0xf4, 0x21, 0x00


	//----- nvinfo : EIATTR_KPARAM_INFO
	.align		4
.L_25:
        /*0078*/ 	.byte	0x04, 0x17
        /*007a*/ 	.short	(.L_27 - .L_26)
.L_26:
        /*007c*/ 	.word	0x00000000
        /*0080*/ 	.short	0x0007
        /*0082*/ 	.short	0x0038
        /*0084*/ 	.byte	0x00, 0xf4, 0x21, 0x00


	//----- nvinfo : EIATTR_KPARAM_INFO
	.align		4
.L_27:
        /*0088*/ 	.byte	0x04, 0x17
        /*008a*/ 	.short	(.L_29 - .L_28)
.L_28:
        /*008c*/ 	.word	0x00000000
        /*0090*/ 	.short	0x0006
        /*0092*/ 	.short	0x0030
        /*0094*/ 	.byte	0x00, 0xf4, 0x21, 0x00


	//----- nvinfo : EIATTR_KPARAM_INFO
	.align		4
.L_29:
        /*0098*/ 	.byte	0x04, 0x17
        /*009a*/ 	.short	(.L_31 - .L_30)
.L_30:
        /*009c*/ 	.word	0x00000000
        /*00a0*/ 	.short	0x0005
        /*00a2*/ 	.short	0x0028
        /*00a4*/ 	.byte	0x00, 0xf4, 0x21, 0x00


	//----- nvinfo : EIATTR_KPARAM_INFO
	.align		4
.L_31:
        /*00a8*/ 	.byte	0x04, 0x17
        /*00aa*/ 	.short	(.L_33 - .L_32)
.L_32:
        /*00ac*/ 	.word	0x00000000
        /*00b0*/ 	.short	0x0004
        /*00b2*/ 	.short	0x0020
        /*00b4*/ 	.byte	0x00, 0xf4, 0x21, 0x00


	//----- nvinfo : EIATTR_KPARAM_INFO
	.align		4
.L_33:
        /*00b8*/ 	.byte	0x04, 0x17
        /*00ba*/ 	.short	(.L_35 - .L_34)
.L_34:
        /*00bc*/ 	.word	0x00000000
        /*00c0*/ 	.short	0x0003
        /*00c2*/ 	.short	0x0018
        /*00c4*/ 	.byte	0x00, 0xf4, 0x21, 0x00


	//----- nvinfo : EIATTR_KPARAM_INFO
	.align		4
.L_35:
        /*00c8*/ 	.byte	0x04, 0x17
        /*00ca*/ 	.short	(.L_37 - .L_36)
.L_36:
        /*00cc*/ 	.word	0x00000000
        /*00d0*/ 	.short	0x0002
        /*00d2*/ 	.short	0x0010
        /*00d4*/ 	.byte	0x00, 0xf4, 0x21, 0x00


	//----- nvinfo : EIATTR_KPARAM_INFO
	.align		4
.L_37:
        /*00d8*/ 	.byte	0x04, 0x17
        /*00da*/ 	.short	(.L_39 - .L_38)
.L_38:
        /*00dc*/ 	.word	0x00000000
        /*00e0*/ 	.short	0x0001
        /*00e2*/ 	.short	0x0008
        /*00e4*/ 	.byte	0x00, 0xf4, 0x21, 0x00


	//----- nvinfo : EIATTR_KPARAM_INFO
	.align		4
.L_39:
        /*00e8*/ 	.byte	0x04, 0x17
        /*00ea*/ 	.short	(.L_41 - .L_40)
.L_40:
        /*00ec*/ 	.word	0x00000000
        /*00f0*/ 	.short	0x0000
        /*00f2*/ 	.short	0x0000
        /*00f4*/ 	.byte	0x00, 0xf4, 0x21, 0x00


	//----- nvinfo : EIATTR_SPARSE_MMA_MASK
	.align		4
.L_41:
        /*00f8*/ 	.byte	0x03, 0x50
        /*00fa*/ 	.short	0x0000


	//----- nvinfo : EIATTR_MAXREG_COUNT
	.align		4
        /*00fc*/ 	.byte	0x03, 0x1b
        /*00fe*/ 	.short	0x00ff


	//----- nvinfo : EIATTR_EXIT_INSTR_OFFSETS
	.align		4
        /*0100*/ 	.byte	0x04, 0x1c
        /*0102*/ 	.short	(.L_43 - .L_42)


	//   ....[0]....
.L_42:
        /*0104*/ 	.word	0x00001d00


	//   ....[1]....
        /*0108*/ 	.word	0x00001d20


	//----- nvinfo : EIATTR_REQNTID
	.align		4
.L_43:
        /*010c*/ 	.byte	0x04, 0x10
        /*010e*/ 	.short	(.L_45 - .L_44)
.L_44:
        /*0110*/ 	.word	0x00000080
        /*0114*/ 	.word	0x00000001
        /*0118*/ 	.word	0x00000001


	//----- nvinfo : EIATTR_CBANK_PARAM_SIZE
	.align		4
.L_45:
        /*011c*/ 	.byte	0x03, 0x19
        /*011e*/ 	.short	0x0074


	//----- nvinfo : EIATTR_PARAM_CBANK
	.align		4
        /*0120*/ 	.byte	0x04, 0x0a
        /*0122*/ 	.short	(.L_47 - .L_46)
	.align		4
.L_46:
        /*0124*/ 	.word	index@(.nv.constant0.triton_poi_fused__native_batch_norm_legit_no_training_cat_relu_64)
        /*0128*/ 	.short	0x0210
        /*012a*/ 	.short	0x0074


	//----- nvinfo : EIATTR_SW_WAR
	.align		4
.L_47:
        /*012c*/ 	.byte	0x04, 0x36
        /*012e*/ 	.short	(.L_49 - .L_48)
.L_48:
        /*0130*/ 	.word	0x00000008
.L_49:


//--------------------- .nv.callgraph             --------------------------
	.section	.nv.callgraph,"",@"SHT_CUDA_CALLGRAPH"
	.align	4
	.sectionentsize	8
	.align		4
        /*0000*/ 	.word	0x00000000
	.align		4
        /*0004*/ 	.word	0xffffffff
	.align		4
        /*0008*/ 	.word	0x00000000
	.align		4
        /*000c*/ 	.word	0xfffffffe
	.align		4
        /*0010*/ 	.word	0x00000000
	.align		4
        /*0014*/ 	.word	0xfffffffd
	.align		4
        /*0018*/ 	.word	0x00000000
	.align		4
        /*001c*/ 	.word	0xfffffffc


//--------------------- .nv.constant4             --------------------------
	.section	.nv.constant4,"a",@progbits
	.align	8
	.align		8
.nv.constant4:
        /*0000*/ 	.dword	_$_str
	.align		8
        /*0008*/ 	.dword	_$_str_$_2


//--------------------- .text.triton_poi_fused__native_batch_norm_legit_no_training_cat_relu_64 --------------------------
	.section	.text.triton_poi_fused__native_batch_norm_legit_no_training_cat_relu_64,"ax",@progbits
	.align	128
        .global         triton_poi_fused__native_batch_norm_legit_no_training_cat_relu_64
        .type           triton_poi_fused__native_batch_norm_legit_no_training_cat_relu_64,@function
        .size           triton_poi_fused__native_batch_norm_legit_no_training_cat_relu_64,(.L_x_1 - triton_poi_fused__native_batch_norm_legit_no_training_cat_relu_64)
        .other          triton_poi_fused__native_batch_norm_legit_no_training_cat_relu_64,@"STO_CUDA_ENTRY STV_DEFAULT"
triton_poi_fused__native_batch_norm_legit_no_training_cat_relu_64:
.text.triton_poi_fused__native_batch_norm_legit_no_training_cat_relu_64:
[----:B------:R-:W0:Y:S01]  /*0000*/  LDC R1, c[0x0][0x28] ;  /* 0x00000a00ff017b82 */ /* 0x000e220000000800 */
[----:B------:R-:W1:Y:S01]  /*0010*/  S2R R0, SR_TID.X ;  /* 0x0000000000007919 */ /* 0x000e620000002100 */
[----:B------:R-:W-:Y:S01]  /*0020*/  IMAD.MOV.U32 R62, RZ, RZ, RZ ;  /* 0x000000ffff3e7224 */ /* 0x000fe200078e00ff */
[----:B------:R-:W-:Y:S01]  /*0030*/  ULDC.64 UR8, c[0x0][0x230] ;  /* 0x00008c0000087ab9 */ /* 0x000fe20000000a00 */
[----:B------:R-:W-:Y:S01]  /*0040*/  CS2R R6, SRZ ;  /* 0x0000000000067805 */ /* 0x000fe2000001ff00 */
[----:B------:R-:W2:Y:S01]  /*0050*/  S2R R55, SR_CTAID.X ;  /* 0x0000000000377919 */ /* 0x000ea20000002500 */
[----:B------:R-:W-:Y:S01]  /*0060*/  ULDC.64 UR4, c[0x0][0x208] ;  /* 0x0000820000047ab9 */ /* 0x000fe20000000a00 */
[----:B------:R-:W-:Y:S01]  /*0070*/  IMAD.MOV.U32 R54, RZ, RZ, RZ ;  /* 0x000000ffff367224 */ /* 0x000fe200078e00ff */
[----:B------:R-:W-:Y:S01]  /*0080*/  ULDC.64 UR6, c[0x0][0x238] ;  /* 0x00008e0000067ab9 */ /* 0x000fe20000000a00 */
[----:B------:R-:W-:Y:S01]  /*0090*/  ULDC.64 UR10, c[0x0][0x240] ;  /* 0x00009000000a7ab9 */ /* 0x000fe20000000a00 */
[----:B------:R-:W-:Y:S01]  /*00a0*/  ULDC.64 UR12, c[0x0][0x248] ;  /* 0x00009200000c7ab9 */ /* 0x000fe20000000a00 */
[----:B------:R-:W-:-:S02]  /*00b0*/  CS2R R12, SRZ ;  /* 0x00000000000c7805 */ /* 0x000fc4000001ff00 */
[----:B------:R-:W-:Y:S02]  /*00c0*/  CS2R R14, SRZ ;  /* 0x00000000000e7805 */ /* 0x000fe4000001ff00 */
[----:B------:R-:W-:Y:S02]  /*00d0*/  CS2R R36, SRZ ;  /* 0x0000000000247805 */ /* 0x000fe4000001ff00 */
[----:B------:R-:W-:Y:S01]  /*00e0*/  CS2R R38, SRZ ;  /* 0x0000000000267805 */ /* 0x000fe2000001ff00 */
[----:B------:R-:W3:Y:S08]  /*00f0*/  LDC.64 R48, c[0x0][0x258] ;  /* 0x00009600ff307b82 */ /* 0x000ef00000000a00 */
[----:B------:R-:W4:Y:S01]  /*0100*/  LDC.64 R64, c[0x0][0x260] ;  /* 0x00009800ff407b82 */ /* 0x000f220000000a00 */
[----:B------:R-:W-:-:S02]  /*0110*/  CS2R R28, SRZ ;  /* 0x00000000001c7805 */ /* 0x000fc4000001ff00 */
[----:B------:R-:W-:-:S05]  /*0120*/  CS2R R30, SRZ ;  /* 0x00000000001e7805 */ /* 0x000fca000001ff00 */
[----:B------:R-:W5:Y:S01]  /*0130*/  LDC.64 R66, c[0x0][0x268] ;  /* 0x00009a00ff427b82 */ /* 0x000f620000000a00 */
[----:B-1----:R-:W-:Y:S01]  /*0140*/  IMAD.SHL.U32 R0, R0, 0x4, RZ ;  /* 0x0000000400007824 */ /* 0x002fe200078e00ff */
[----:B--2---:R-:W-:-:S04]  /*0150*/  SHF.R.S32.HI R3, RZ, 0x15, R55 ;  /* 0x00000015ff037819 */ /* 0x004fc80000011437 */
[----:B------:R-:W-:Y:S02]  /*0160*/  LOP3.LUT R0, R0, 0x1fc, RZ, 0xc0, !PT ;  /* 0x000001fc00007812 */ /* 0x000fe400078ec0ff */
[----:B------:R-:W-:-:S03]  /*0170*/  SGXT R3, R3, 0x1 ;  /* 0x000000010303781a */ /* 0x000fc60000000200 */
[----:B------:R-:W-:-:S04]  /*0180*/  IMAD R55, R55, 0x400, R0 ;  /* 0x0000040037377824 */ /* 0x000fc800078e0200 */
[----:B------:R-:W-:Y:S01]  /*0190*/  VIADD R63, R55, 0x200 ;  /* 0x00000200373f7836 */ /* 0x000fe20000000000 */
[----:B------:R-:W-:-:S03]  /*01a0*/  LEA.HI R8, R3, R55, RZ, 0x8 ;  /* 0x0000003703087211 */ /* 0x000fc600078f40ff */
[----:B------:R-:W-:Y:S01]  /*01b0*/  IMAD.HI R61, R63, -0x73f73f73, R62 ;  /* 0x8c08c08d3f3d7827 */ /* 0x000fe200078e023e */
[----:B------:R-:W-:Y:S02]  /*01c0*/  LEA.HI R26, R3, R63, RZ, 0x8 ;  /* 0x0000003f031a7211 */ /* 0x000fe400078f40ff */
[----:B------:R-:W-:Y:S02]  /*01d0*/  LOP3.LUT R3, R8, 0xffffff00, RZ, 0xc0, !PT ;  /* 0xffffff0008037812 */ /* 0x000fe400078ec0ff */
[----:B------:R-:W-:Y:S01]  /*01e0*/  SHF.R.S32.HI R27, RZ, 0x8, R26 ;  /* 0x00000008ff1b7819 */ /* 0x000fe2000001141a */
[----:B------:R-:W-:Y:S01]  /*01f0*/  IMAD.MOV.U32 R26, RZ, RZ, RZ ;  /* 0x000000ffff1a7224 */ /* 0x000fe200078e00ff */
[----:B------:R-:W-:-:S03]  /*0200*/  SHF.R.U32.HI R2, RZ, 0x1f, R61 ;  /* 0x0000001fff027819 */ /* 0x000fc6000001163d */
[----:B------:R-:W-:Y:S01]  /*0210*/  IMAD.HI R0, R27, -0x73f73f73, R26 ;  /* 0x8c08c08d1b007827 */ /* 0x000fe200078e021a */
[----:B------:R-:W-:-:S04]  /*0220*/  LEA.HI.SX32 R61, R61, R2, 0x11 ;  /* 0x000000023d3d7211 */ /* 0x000fc800078f8aff */
[----:B------:R-:W-:-:S04]  /*0230*/  SHF.R.U32.HI R5, RZ, 0x1f, R0 ;  /* 0x0000001fff057819 */ /* 0x000fc80000011600 */
[----:B------:R-:W-:Y:S01]  /*0240*/  LEA.HI.SX32 R5, R0, R5, 0x19 ;  /* 0x0000000500057211 */ /* 0x000fe200078fcaff */
[----:B------:R-:W-:-:S04]  /*0250*/  IMAD.IADD R0, R55, 0x1, -R3 ;  /* 0x0000000137007824 */ /* 0x000fc800078e0a03 */
[----:B------:R-:W-:Y:S02]  /*0260*/  IMAD R26, R5, -0xea, R27 ;  /* 0xffffff16051a7824 */ /* 0x000fe400078e021b */
[----:B------:R-:W-:Y:S02]  /*0270*/  IMAD R2, R61, 0xc00, R0 ;  /* 0x00000c003d027824 */ /* 0x000fe400078e0200 */
[C---:B------:R-:W-:Y:S02]  /*0280*/  IMAD.SHL.U32 R3, R26.reuse, 0x100, RZ ;  /* 0x000001001a037824 */ /* 0x040fe400078e00ff */
[----:B------:R-:W-:Y:S01]  /*0290*/  VIADD R5, R26, 0xffffff46 ;  /* 0xffffff461a057836 */ /* 0x000fe20000000000 */
[----:B------:R-:W-:Y:S02]  /*02a0*/  SHF.R.S32.HI R4, RZ, 0x1f, R2 ;  /* 0x0000001fff047819 */ /* 0x000fe40000011402 */
[----:B------:R-:W-:Y:S02]  /*02b0*/  IADD3 R2, P0, R2, R3, RZ ;  /* 0x0000000302027210 */ /* 0x000fe40007f1e0ff */
[----:B------:R-:W-:-:S02]  /*02c0*/  ISETP.GE.U32.AND P1, PT, R5, 0xc, PT ;  /* 0x0000000c0500780c */ /* 0x000fc40003f26070 */
[----:B------:R-:W-:Y:S01]  /*02d0*/  LEA.HI.X.SX32 R27, R3, R4, 0x1, P0 ;  /* 0x00000004031b7211 */ /* 0x000fe200000f0eff */
[C---:B------:R-:W-:Y:S01]  /*02e0*/  IMAD.SHL.U32 R46, R2.reuse, 0x4, RZ ;  /* 0x00000004022e7824 */ /* 0x040fe200078e00ff */
[----:B------:R-:W-:Y:S02]  /*02f0*/  ISETP.LT.AND P0, PT, R63, 0x3a800, !P1 ;  /* 0x0003a8003f00780c */ /* 0x000fe40004f01270 */
[----:B------:R-:W-:Y:S02]  /*0300*/  CS2R R4, SRZ ;  /* 0x0000000000047805 */ /* 0x000fe4000001ff00 */
[----:B------:R-:W-:Y:S02]  /*0310*/  SHF.L.U64.HI R27, R2, 0x2, R27 ;  /* 0x00000002021b7819 */ /* 0x000fe4000001021b */
[----:B------:R-:W-:-:S04]  /*0320*/  IADD3 R2, P2, R46, UR8, RZ ;  /* 0x000000082e027c10 */ /* 0x000fc8000ff5e0ff */
[----:B------:R-:W-:-:S05]  /*0330*/  IADD3.X R3, R27, UR9, RZ, P2, !PT ;  /* 0x000000091b037c10 */ /* 0x000fca00097fe4ff */
[----:B------:R1:W2:Y:S01]  /*0340*/  @P0 LDG.E.128 R4, desc[UR4][R2.64+-0x2e800] ;  /* 0xfd18000402040981 */ /* 0x0002a2000c1e1d00 */
[----:B------:R-:W-:Y:S01]  /*0350*/  SHF.R.S32.HI R9, RZ, 0x8, R8 ;  /* 0x00000008ff097819 */ /* 0x000fe20000011408 */
[----:B------:R-:W-:Y:S01]  /*0360*/  IMAD.MOV.U32 R8, RZ, RZ, RZ ;  /* 0x000000ffff087224 */ /* 0x000fe200078e00ff */
[----:B------:R-:W-:Y:S01]  /*0370*/  IADD3 R16, P4, R46, UR10, RZ ;  /* 0x0000000a2e107c10 */ /* 0x000fe2000ff9e0ff */
[----:B------:R-:W-:Y:S01]  /*0380*/  IMAD.HI R53, R55, -0x73f73f73, R54 ;  /* 0x8c08c08d37357827 */ /* 0x000fe200078e0236 */
[----:B------:R-:W-:Y:S02]  /*0390*/  IADD3 R18, P5, R46, UR12, RZ ;  /* 0x0000000c2e127c10 */ /* 0x000fe4000ffbe0ff */
[----:B------:R-:W-:Y:S01]  /*03a0*/  IADD3.X R17, R27, UR11, RZ, P4, !PT ;  /* 0x0000000b1b117c10 */ /* 0x000fe2000a7fe4ff */
[----:B------:R-:W-:Y:S01]  /*03b0*/  IMAD.HI R10, R9, -0x73f73f73, R8 ;  /* 0x8c08c08d090a7827 */ /* 0x000fe200078e0208 */
[----:B------:R-:W-:-:S04]  /*03c0*/  SHF.R.U32.HI R8, RZ, 0x1f, R53 ;  /* 0x0000001fff087819 */ /* 0x000fc80000011635 */
[----:B------:R-:W-:Y:S02]  /*03d0*/  SHF.R.U32.HI R11, RZ, 0x1f, R10 ;  /* 0x0000001fff0b7819 */ /* 0x000fe4000001160a */
[----:B------:R-:W-:Y:S01]  /*03e0*/  LEA.HI.SX32 R53, R53, R8, 0x11 ;  /* 0x0000000835357211 */ /* 0x000fe200078f8aff */
[----:B------:R-:W-:Y:S01]  /*03f0*/  VIADD R8, R26, 0xffffff2e ;  /* 0xffffff2e1a087836 */ /* 0x000fe20000000000 */
[----:B------:R-:W-:-:S03]  /*0400*/  LEA.HI.SX32 R11, R10, R11, 0x19 ;  /* 0x0000000b0a0b7211 */ /* 0x000fc600078fcaff */
[----:B------:R-:W-:Y:S01]  /*0410*/  IMAD R0, R53, 0xc00, R0 ;  /* 0x00000c0035007824 */ /* 0x000fe200078e0200 */
[----:B------:R-:W-:Y:S01]  /*0420*/  ISETP.GE.U32.AND P3, PT, R8, 0xc, PT ;  /* 0x0000000c0800780c */ /* 0x000fe20003f66070 */
[----:B------:R-:W-:Y:S01]  /*0430*/  IMAD R51, R11, -0xea, R9 ;  /* 0xffffff160b337824 */ /* 0x000fe200078e0209 */
[----:B------:R-:W-:Y:S02]  /*0440*/  IADD3.X R19, R27, UR13, RZ, P5, !PT ;  /* 0x0000000d1b137c10 */ /* 0x000fe4000affe4ff */
[----:B------:R-:W-:Y:S02]  /*0450*/  CS2R R8, SRZ ;  /* 0x0000000000087805 */ /* 0x000fe4000001ff00 */
[----:B-1----:R-:W-:Y:S01]  /*0460*/  SHF.R.S32.HI R2, RZ, 0x1f, R0 ;  /* 0x0000001fff027819 */ /* 0x002fe20000011400 */
[----:B------:R-:W-:Y:S01]  /*0470*/  IMAD.SHL.U32 R3, R51, 0x100, RZ ;  /* 0x0000010033037824 */ /* 0x000fe200078e00ff */
[----:B------:R-:W-:Y:S02]  /*0480*/  ISETP.LT.AND P4, PT, R63, 0x3a800, !P3 ;  /* 0x0003a8003f00780c */ /* 0x000fe40005f81270 */
[----:B------:R-:W-:-:S02]  /*0490*/  CS2R R10, SRZ ;  /* 0x00000000000a7805 */ /* 0x000fc4000001ff00 */
[----:B------:R-:W-:Y:S01]  /*04a0*/  IADD3 R56, P2, R0, R3, RZ ;  /* 0x0000000300387210 */ /* 0x000fe20007f5e0ff */
[----:B------:R-:W-:-:S03]  /*04b0*/  VIADD R0, R26, 0xffffff3a ;  /* 0xffffff3a1a007836 */ /* 0x000fc60000000000 */
[----:B------:R-:W-:Y:S02]  /*04c0*/  LEA.HI.X.SX32 R21, R3, R2, 0x1, P2 ;  /* 0x0000000203157211 */ /* 0x000fe400010f0eff */
[----:B------:R-:W-:-:S03]  /*04d0*/  ISETP.GE.U32.AND P6, PT, R0, 0xc, PT ;  /* 0x0000000c0000780c */ /* 0x000fc60003fc6070 */
[----:B------:R-:W3:Y:S01]  /*04e0*/  @P4 LDG.E.128 R12, desc[UR4][R16.64+-0x34800] ;  /* 0xfcb80004100c4981 */ /* 0x000ee2000c1e1d00 */
[----:B------:R-:W-:Y:S02]  /*04f0*/  ISETP.LT.AND P2, PT, R63, 0x3a800, !P6 ;  /* 0x0003a8003f00780c */ /* 0x000fe40007741270 */
[----:B--2---:R-:W-:Y:S02]  /*0500*/  SEL R60, R4, RZ, P0 ;  /* 0x000000ff043c7207 */ /* 0x004fe40000000000 */
[----:B------:R-:W-:Y:S02]  /*0510*/  SEL R59, R5, RZ, P0 ;  /* 0x000000ff053b7207 */ /* 0x000fe40000000000 */
[----:B------:R-:W-:Y:S02]  /*0520*/  SEL R58, R6, RZ, P0 ;  /* 0x000000ff063a7207 */ /* 0x000fe40000000000 */
[----:B------:R-:W-:Y:S02]  /*0530*/  SEL R57, R7, RZ, P0 ;  /* 0x000000ff07397207 */ /* 0x000fe40000000000 */
[----:B------:R-:W-:-:S04]  /*0540*/  IADD3 R2, P0, R46, UR6, RZ ;  /* 0x000000062e027c10 */ /* 0x000fc8000ff1e0ff */
[----:B------:R-:W-:Y:S02]  /*0550*/  IADD3.X R3, R27, UR7, RZ, P0, !PT ;  /* 0x000000071b037c10 */ /* 0x000fe400087fe4ff */
[----:B------:R-:W-:Y:S02]  /*0560*/  ISETP.GE.AND P0, PT, R63, 0x3a800, PT ;  /* 0x0003a8003f00780c */ /* 0x000fe40003f06270 */
[----:B------:R-:W-:Y:S02]  /*0570*/  CS2R R4, SRZ ;  /* 0x0000000000047805 */ /* 0x000fe4000001ff00 */
[----:B------:R-:W-:Y:S01]  /*0580*/  CS2R R6, SRZ ;  /* 0x0000000000067805 */ /* 0x000fe2000001ff00 */
[----:B------:R1:W2:Y:S01]  /*0590*/  @P2 LDG.E.128 R8, desc[UR4][R2.64+-0x31800] ;  /* 0xfce8000402082981 */ /* 0x0002a2000c1e1d00 */
[----:B------:R-:W-:-:S13]  /*05a0*/  ISETP.GT.AND P5, PT, R26, 0xdd, !P0 ;  /* 0x000000dd1a00780c */ /* 0x000fda00047a4270 */
[----:B------:R-:W4:Y:S01]  /*05b0*/  @P5 LDG.E.128 R4, desc[UR4][R18.64+-0x37800] ;  /* 0xfc88000412045981 */ /* 0x000f22000c1e1d00 */
[----:B------:R-:W-:Y:S01]  /*05c0*/  VIADD R0, R51, 0xffffff3a ;  /* 0xffffff3a33007836 */ /* 0x000fe20000000000 */
[C---:B------:R-:W-:Y:S01]  /*05d0*/  SHF.L.U64.HI R54, R56.reuse, 0x2, R21 ;  /* 0x0000000238367819 */ /* 0x040fe20000010215 */
[----:B------:R-:W-:Y:S01]  /*05e0*/  IMAD.SHL.U32 R56, R56, 0x4, RZ ;  /* 0x0000000438387824 */ /* 0x000fe200078e00ff */
[----:B---3--:R-:W-:Y:S02]  /*05f0*/  SEL R12, R12, RZ, P4 ;  /* 0x000000ff0c0c7207 */ /* 0x008fe40002000000 */
[----:B------:R-:W-:Y:S02]  /*0600*/  SEL R13, R13, RZ, P4 ;  /* 0x000000ff0d0d7207 */ /* 0x000fe40002000000 */
[----:B------:R-:W-:Y:S02]  /*0610*/  SEL R14, R14, RZ, P4 ;  /* 0x000000ff0e0e7207 */ /* 0x000fe40002000000 */
[----:B------:R-:W-:-:S02]  /*0620*/  SEL R15, R15, RZ, P4 ;  /* 0x000000ff0f0f7207 */ /* 0x000fc40002000000 */
[----:B-1----:R-:W-:-:S04]  /*0630*/  IADD3 R2, P4, R56, UR6, RZ ;  /* 0x0000000638027c10 */ /* 0x002fc8000ff9e0ff */
[----:B------:R-:W-:Y:S01]  /*0640*/  IADD3.X R3, R54, UR7, RZ, P4, !PT ;  /* 0x0000000736037c10 */ /* 0x000fe2000a7fe4ff */
[----:B------:R-:W-:Y:S01]  /*0650*/  ULDC.64 UR6, c[0x0][0x228] ;  /* 0x00008a0000067ab9 */ /* 0x000fe20000000a00 */
[----:B--2---:R-:W-:Y:S02]  /*0660*/  SEL R23, R8, RZ, P2 ;  /* 0x000000ff08177207 */ /* 0x004fe40001000000 */
[----:B------:R-:W-:Y:S02]  /*0670*/  SEL R20, R9, RZ, P2 ;  /* 0x000000ff09147207 */ /* 0x000fe40001000000 */
[----:B------:R-:W-:Y:S02]  /*0680*/  SEL R25, R10, RZ, P2 ;  /* 0x000000ff0a197207 */ /* 0x000fe40001000000 */
[----:B------:R-:W-:Y:S02]  /*0690*/  SEL R22, R11, RZ, P2 ;  /* 0x000000ff0b167207 */ /* 0x000fe40001000000 */
[----:B------:R-:W-:Y:S01]  /*06a0*/  ISETP.GE.U32.AND P2, PT, R0, 0xc, PT ;  /* 0x0000000c0000780c */ /* 0x000fe20003f46070 */
[----:B------:R-:W-:Y:S01]  /*06b0*/  VIADD R0, R51, 0xffffff2e ;  /* 0xffffff2e33007836 */ /* 0x000fe20000000000 */
[----:B----4-:R-:W-:-:S02]  /*06c0*/  @P3 SEL R12, R4, RZ, P5 ;  /* 0x000000ff040c3207 */ /* 0x010fc40002800000 */
[----:B------:R-:W-:Y:S02]  /*06d0*/  @P3 SEL R13, R5, RZ, P5 ;  /* 0x000000ff050d3207 */ /* 0x000fe40002800000 */
[----:B------:R-:W-:Y:S02]  /*06e0*/  @P3 SEL R14, R6, RZ, P5 ;  /* 0x000000ff060e3207 */ /* 0x000fe40002800000 */
[----:B------:R-:W-:Y:S02]  /*06f0*/  @P3 SEL R15, R7, RZ, P5 ;  /* 0x000000ff070f3207 */ /* 0x000fe40002800000 */
[----:B------:R-:W-:Y:S02]  /*0700*/  IADD3 R4, P3, R56, UR10, RZ ;  /* 0x0000000a38047c10 */ /* 0x000fe4000ff7e0ff */
[----:B------:R-:W-:Y:S02]  /*0710*/  ISETP.LT.AND P5, PT, R55, 0x3a800, !P2 ;  /* 0x0003a8003700780c */ /* 0x000fe400057a1270 */
[----:B------:R-:W-:-:S02]  /*0720*/  ISETP.GE.U32.AND P4, PT, R0, 0xc, PT ;  /* 0x0000000c0000780c */ /* 0x000fc40003f86070 */
[----:B------:R-:W-:Y:S02]  /*0730*/  IADD3.X R5, R54, UR11, RZ, P3, !PT ;  /* 0x0000000b36057c10 */ /* 0x000fe40009ffe4ff */
[----:B------:R-:W-:Y:S02]  /*0740*/  ISETP.LT.AND P3, PT, R55, 0x3a800, !P4 ;  /* 0x0003a8003700780c */ /* 0x000fe40006761270 */
[----:B------:R-:W-:Y:S02]  /*0750*/  CS2R R8, SRZ ;  /* 0x0000000000087805 */ /* 0x000fe4000001ff00 */
[----:B------:R-:W-:-:S03]  /*0760*/  CS2R R10, SRZ ;  /* 0x00000000000a7805 */ /* 0x000fc6000001ff00 */
[----:B------:R1:W2:Y:S06]  /*0770*/  @P5 LDG.E.128 R36, desc[UR4][R2.64+-0x31800] ;  /* 0xfce8000402245981 */ /* 0x0002ac000c1e1d00 */
[----:B------:R3:W4:Y:S01]  /*0780*/  @P3 LDG.E.128 R8, desc[UR4][R4.64+-0x34800] ;  /* 0xfcb8000404083981 */ /* 0x000722000c1e1d00 */
[----:B------:R-:W-:Y:S02]  /*0790*/  @P1 SEL R60, R23, R12, !P6 ;  /* 0x0000000c173c1207 */ /* 0x000fe40007000000 */
[----:B------:R-:W-:Y:S02]  /*07a0*/  @P1 SEL R59, R20, R13, !P6 ;  /* 0x0000000d143b1207 */ /* 0x000fe40007000000 */
[----:B------:R-:W-:-:S02]  /*07b0*/  @P1 SEL R58, R25, R14, !P6 ;  /* 0x0000000e193a1207 */ /* 0x000fc40007000000 */
[----:B------:R-:W-:Y:S02]  /*07c0*/  @P1 SEL R57, R22, R15, !P6 ;  /* 0x0000000f16391207 */ /* 0x000fe40007000000 */
[----:B-1----:R-:W-:Y:S02]  /*07d0*/  IADD3 R2, P1, R56, UR6, RZ ;  /* 0x0000000638027c10 */ /* 0x002fe4000ff3e0ff */
[----:B------:R-:W-:Y:S02]  /*07e0*/  IADD3 R12, P6, R56, UR12, RZ ;  /* 0x0000000c380c7c10 */ /* 0x000fe4000ffde0ff */
[----:B------:R-:W-:Y:S02]  /*07f0*/  IADD3.X R3, R54, UR7, RZ, P1, !PT ;  /* 0x0000000736037c10 */ /* 0x000fe40008ffe4ff */
[----:B------:R-:W-:Y:S02]  /*0800*/  ISETP.GE.AND P1, PT, R55, 0x3a800, PT ;  /* 0x0003a8003700780c */ /* 0x000fe40003f26270 */
[----:B------:R-:W-:-:S02]  /*0810*/  IADD3.X R13, R54, UR13, RZ, P6, !PT ;  /* 0x0000000d360d7c10 */ /* 0x000fc4000b7fe4ff */
[----:B------:R-:W-:Y:S02]  /*0820*/  ISETP.GT.AND P6, PT, R51, 0xdd, !P1 ;  /* 0x000000dd3300780c */ /* 0x000fe40004fc4270 */
[----:B---3--:R-:W-:Y:S02]  /*0830*/  CS2R R4, SRZ ;  /* 0x0000000000047805 */ /* 0x008fe4000001ff00 */
[----:B------:R-:W-:-:S09]  /*0840*/  CS2R R6, SRZ ;  /* 0x0000000000067805 */ /* 0x000fd2000001ff00 */
[----:B------:R-:W3:Y:S01]  /*0850*/  @P6 LDG.E.128 R4, desc[UR4][R12.64+-0x37800] ;  /* 0xfc8800040c046981 */ /* 0x000ee2000c1e1d00 */
[----:B------:R-:W-:Y:S01]  /*0860*/  VIADD R0, R51, 0xffffff52 ;  /* 0xffffff5233007836 */ /* 0x000fe20000000000 */
[----:B------:R-:W-:Y:S02]  /*0870*/  CS2R R20, SRZ ;  /* 0x0000000000147805 */ /* 0x000fe4000001ff00 */
[----:B------:R-:W-:Y:S02]  /*0880*/  CS2R R22, SRZ ;  /* 0x0000000000167805 */ /* 0x000fe4000001ff00 */
[----:B------:R-:W-:Y:S02]  /*0890*/  CS2R R16, SRZ ;  /* 0x0000000000107805 */ /* 0x000fe4000001ff00 */
[----:B------:R-:W-:Y:S02]  /*08a0*/  CS2R R18, SRZ ;  /* 0x0000000000127805 */ /* 0x000fe4000001ff00 */
[----:B--2---:R-:W-:-:S02]  /*08b0*/  SEL R36, R36, RZ, P5 ;  /* 0x000000ff24247207 */ /* 0x004fc40002800000 */
[----:B------:R-:W-:Y:S02]  /*08c0*/  SEL R40, R37, RZ, P5 ;  /* 0x000000ff25287207 */ /* 0x000fe40002800000 */
[----:B------:R-:W-:Y:S02]  /*08d0*/  SEL R38, R38, RZ, P5 ;  /* 0x000000ff26267207 */ /* 0x000fe40002800000 */
[----:B------:R-:W-:Y:S02]  /*08e0*/  SEL R39, R39, RZ, P5 ;  /* 0x000000ff27277207 */ /* 0x000fe40002800000 */
[----:B------:R-:W-:Y:S02]  /*08f0*/  ISETP.GE.U32.AND P5, PT, R0, 0xc, PT ;  /* 0x0000000c0000780c */ /* 0x000fe40003fa6070 */
[----:B----4-:R-:W-:Y:S02]  /*0900*/  SEL R8, R8, RZ, P3 ;  /* 0x000000ff08087207 */ /* 0x010fe40001800000 */
[----:B------:R-:W-:-:S02]  /*0910*/  SEL R9, R9, RZ, P3 ;  /* 0x000000ff09097207 */ /* 0x000fc40001800000 */
[----:B------:R-:W-:Y:S02]  /*0920*/  SEL R10, R10, RZ, P3 ;  /* 0x000000ff0a0a7207 */ /* 0x000fe40001800000 */
[----:B------:R-:W-:Y:S02]  /*0930*/  SEL R11, R11, RZ, P3 ;  /* 0x000000ff0b0b7207 */ /* 0x000fe40001800000 */
[----:B------:R-:W-:-:S13]  /*0940*/  ISETP.LT.AND P3, PT, R55, 0x3a800, !P5 ;  /* 0x0003a8003700780c */ /* 0x000fda0006f61270 */
[----:B------:R1:W2:Y:S01]  /*0950*/  @P3 LDG.E.128 R20, desc[UR4][R2.64+-0x2b800] ;  /* 0xfd48000402143981 */ /* 0x0002a2000c1e1d00 */
[----:B------:R-:W-:Y:S01]  /*0960*/  VIADD R0, R51, 0xffffff46 ;  /* 0xffffff4633007836 */ /* 0x000fe20000000000 */
[----:B---3--:R-:W-:Y:S02]  /*0970*/  SEL R13, R4, RZ, P6 ;  /* 0x000000ff040d7207 */ /* 0x008fe40003000000 */
[----:B------:R-:W-:Y:S02]  /*0980*/  SEL R4, R5, RZ, P6 ;  /* 0x000000ff05047207 */ /* 0x000fe40003000000 */
[----:B------:R-:W-:Y:S02]  /*0990*/  SEL R5, R6, RZ, P6 ;  /* 0x000000ff06057207 */ /* 0x000fe40003000000 */
[----:B------:R-:W-:Y:S02]  /*09a0*/  SEL R6, R7, RZ, P6 ;  /* 0x000000ff07067207 */ /* 0x000fe40003000000 */
[----:B------:R-:W-:-:S02]  /*09b0*/  ISETP.GE.U32.AND P6, PT, R0, 0xc, PT ;  /* 0x0000000c0000780c */ /* 0x000fc40003fc6070 */
[----:B------:R-:W-:Y:S02]  /*09c0*/  @P2 SEL R39, R11, R6, !P4 ;  /* 0x000000060b272207 */ /* 0x000fe40006000000 */
[----:B------:R-:W-:Y:S02]  /*09d0*/  @P2 SEL R38, R10, R5, !P4 ;  /* 0x000000050a262207 */ /* 0x000fe40006000000 */
[----:B------:R-:W-:Y:S02]  /*09e0*/  @P2 SEL R40, R9, R4, !P4 ;  /* 0x0000000409282207 */ /* 0x000fe40006000000 */
[----:B------:R-:W-:Y:S02]  /*09f0*/  @P2 SEL R36, R8, R13, !P4 ;  /* 0x0000000d08242207 */ /* 0x000fe40006000000 */
[----:B------:R-:W-:Y:S01]  /*0a00*/  ISETP.LT.AND P4, PT, R55, 0x3a800, !P6 ;  /* 0x0003a8003700780c */ /* 0x000fe20007781270 */
[----:B------:R-:W3:Y:S01]  /*0a10*/  LDC.64 R12, c[0x0][0x250] ;  /* 0x00009400ff0c7b82 */ /* 0x000ee20000000a00 */
[----:B-1----:R-:W-:-:S04]  /*0a20*/  IADD3 R2, P2, R56, UR8, RZ ;  /* 0x0000000838027c10 */ /* 0x002fc8000ff5e0ff */
[----:B------:R-:W-:Y:S02]  /*0a30*/  IADD3.X R3, R54, UR9, RZ, P2, !PT ;  /* 0x0000000936037c10 */ /* 0x000fe400097fe4ff */
[----:B------:R-:W-:Y:S02]  /*0a40*/  CS2R R14, SRZ ;  /* 0x00000000000e7805 */ /* 0x000fe4000001ff00 */
[----:B------:R-:W-:Y:S02]  /*0a50*/  CS2R R6, SRZ ;  /* 0x0000000000067805 */ /* 0x000fe4000001ff00 */
[----:B------:R-:W-:Y:S02]  /*0a60*/  CS2R R10, SRZ ;  /* 0x00000000000a7805 */ /* 0x000fe4000001ff00 */
[----:B------:R-:W-:Y:S02]  /*0a70*/  CS2R R8, SRZ ;  /* 0x0000000000087805 */ /* 0x000fe4000001ff00 */
[----:B------:R-:W-:Y:S01]  /*0a80*/  CS2R R24, SRZ ;  /* 0x0000000000187805 */ /* 0x000fe2000001ff00 */
[----:B------:R-:W-:Y:S01]  /*0a90*/  IMAD.MOV.U32 R47, RZ, RZ, RZ ;  /* 0x000000ffff2f7224 */ /* 0x000fe200078e00ff */
[----:B------:R1:W4:Y:S01]  /*0aa0*/  @P4 LDG.E.128 R16, desc[UR4][R2.64+-0x2e800] ;  /* 0xfd18000402104981 */ /* 0x000322000c1e1d00 */
[----:B------:R-:W-:-:S02]  /*0ab0*/  CS2R R44, SRZ ;  /* 0x00000000002c7805 */ /* 0x000fc4000001ff00 */
[----:B------:R-:W-:Y:S01]  /*0ac0*/  CS2R R42, SRZ ;  /* 0x00000000002a7805 */ /* 0x000fe2000001ff00 */
[----:B------:R-:W-:Y:S01]  /*0ad0*/  IMAD.MOV.U32 R41, RZ, RZ, RZ ;  /* 0x000000ffff297224 */ /* 0x000fe200078e00ff */
[----:B------:R-:W-:Y:S01]  /*0ae0*/  ULDC.64 UR8, c[0x0][0x220] ;  /* 0x0000880000087ab9 */ /* 0x000fe20000000a00 */
[----:B---3--:R-:W-:Y:S01]  /*0af0*/  IMAD.WIDE R4, R51, 0x4, R12 ;  /* 0x0000000433047825 */ /* 0x008fe200078e020c */
[----:B-1----:R-:W-:-:S03]  /*0b00*/  CS2R R2, SRZ ;  /* 0x0000000000027805 */ /* 0x002fc6000001ff00 */
[----:B------:R-:W-:Y:S01]  /*0b10*/  IMAD.WIDE R12, R26, 0x4, R12 ;  /* 0x000000041a0c7825 */ /* 0x000fe200078e020c */
[----:B------:R-:W3:Y:S04]  /*0b20*/  @!P1 LDG.E.EL R29, desc[UR4][R4.64] ;  /* 0x00000004041d9981 */ /* 0x000ee8000c2e1900 */
[----:B------:R-:W3:Y:S04]  /*0b30*/  @!P1 LDG.E.EL R28, desc[UR4][R4.64] ;  /* 0x00000004041c9981 */ /* 0x000ee8000c2e1900 */
[----:B------:R-:W3:Y:S04]  /*0b40*/  @!P1 LDG.E.EL R31, desc[UR4][R4.64] ;  /* 0x00000004041f9981 */ /* 0x000ee8000c2e1900 */
[----:B------:R1:W3:Y:S04]  /*0b50*/  @!P1 LDG.E.EL R14, desc[UR4][R4.64] ;  /* 0x00000004040e9981 */ /* 0x0002e8000c2e1900 */
[----:B------:R-:W3:Y:S04]  /*0b60*/  @!P0 LDG.E.EL R3, desc[UR4][R12.64] ;  /* 0x000000040c038981 */ /* 0x000ee8000c2e1900 */
[----:B------:R-:W3:Y:S01]  /*0b70*/  @!P0 LDG.E.EL R6, desc[UR4][R12.64] ;  /* 0x000000040c068981 */ /* 0x000ee2000c2e1900 */
[----:B-1----:R-:W-:-:S03]  /*0b80*/  IMAD.WIDE R4, R51, 0x4, R48 ;  /* 0x0000000433047825 */ /* 0x002fc600078e0230 */
[----:B------:R-:W3:Y:S04]  /*0b90*/  @!P0 LDG.E.EL R11, desc[UR4][R12.64] ;  /* 0x000000040c0b8981 */ /* 0x000ee8000c2e1900 */
[----:B------:R1:W3:Y:S04]  /*0ba0*/  @!P0 LDG.E.EL R8, desc[UR4][R12.64] ;  /* 0x000000040c088981 */ /* 0x0002e8000c2e1900 */
[----:B------:R-:W3:Y:S04]  /*0bb0*/  @!P1 LDG.E.EL R25, desc[UR4][R4.64] ;  /* 0x0000000404199981 */ /* 0x000ee8000c2e1900 */
[----:B------:R-:W3:Y:S01]  /*0bc0*/  @!P1 LDG.E.EL R24, desc[UR4][R4.64] ;  /* 0x0000000404189981 */ /* 0x000ee2000c2e1900 */
[----:B01----:R-:W-:-:S03]  /*0bd0*/  CS2R R12, SRZ ;  /* 0x00000000000c7805 */ /* 0x003fc6000001ff00 */
[----:B------:R-:W3:Y:S04]  /*0be0*/  @!P1 LDG.E.EL R47, desc[UR4][R4.64] ;  /* 0x00000004042f9981 */ /* 0x000ee8000c2e1900 */
[----:B------:R0:W3:Y:S01]  /*0bf0*/  @!P1 LDG.E.EL R45, desc[UR4][R4.64] ;  /* 0x00000004042d9981 */ /* 0x0000e2000c2e1900 */
[----:B------:R-:W-:Y:S01]  /*0c00*/  IMAD.WIDE R48, R26, 0x4, R48 ;  /* 0x000000041a307825 */ /* 0x000fe200078e0230 */
[----:B------:R-:W-:-:S03]  /*0c10*/  CS2R R34, SRZ ;  /* 0x0000000000227805 */ /* 0x000fc6000001ff00 */
[----:B------:R-:W-:Y:S01]  /*0c20*/  VIADD R50, R26, 0xffffff5e ;  /* 0xffffff5e1a327836 */ /* 0x000fe20000000000 */
[----:B------:R-:W3:Y:S01]  /*0c30*/  @!P0 LDG.E.EL R44, desc[UR4][R48.64] ;  /* 0x00000004302c8981 */ /* 0x000ee2000c2e1900 */
[----:B0-----:R-:W-:-:S03]  /*0c40*/  IMAD.WIDE R4, R51, 0x4, R64 ;  /* 0x0000000433047825 */ /* 0x001fc600078e0240 */
[----:B------:R-:W3:Y:S01]  /*0c50*/  @!P0 LDG.E.EL R43, desc[UR4][R48.64] ;  /* 0x00000004302b8981 */ /* 0x000ee2000c2e1900 */
[----:B------:R-:W-:-:S03]  /*0c60*/  IMAD.WIDE R64, R26, 0x4, R64 ;  /* 0x000000041a407825 */ /* 0x000fc600078e0240 */
[----:B------:R-:W3:Y:S04]  /*0c70*/  @!P0 LDG.E.EL R42, desc[UR4][R48.64] ;  /* 0x00000004302a8981 */ /* 0x000ee8000c2e1900 */
[----:B------:R-:W3:Y:S01]  /*0c80*/  @!P0 LDG.E.EL R10, desc[UR4][R64.64] ;  /* 0x00000004400a8981 */ /* 0x000ee2000c2e1900 */
[----:B------:R-:W-:-:S03]  /*0c90*/  IMAD.MOV.U32 R37, RZ, RZ, RZ ;  /* 0x000000ffff257224 */ /* 0x000fc600078e00ff */
[----:B------:R-:W3:Y:S04]  /*0ca0*/  @!P0 LDG.E.EL R13, desc[UR4][R64.64] ;  /* 0x00000004400d8981 */ /* 0x000ee8000c2e1900 */
[----:B------:R-:W3:Y:S04]  /*0cb0*/  @!P0 LDG.E.EL R7, desc[UR4][R64.64] ;  /* 0x0000000440078981 */ /* 0x000ee8000c2e1900 */
[----:B------:R0:W3:Y:S04]  /*0cc0*/  @!P0 LDG.E.EL R9, desc[UR4][R64.64] ;  /* 0x0000000440098981 */ /* 0x0000e8000c2e1900 */
[----:B------:R5:W3:Y:S01]  /*0cd0*/  @!P0 LDG.E.EL R41, desc[UR4][R48.64] ;  /* 0x0000000430298981 */ /* 0x000ae2000c2e1900 */
[----:B--2---:R-:W-:-:S02]  /*0ce0*/  SEL R52, R23, RZ, P3 ;  /* 0x000000ff17347207 */ /* 0x004fc40001800000 */
[----:B------:R-:W-:Y:S02]  /*0cf0*/  CS2R R32, SRZ ;  /* 0x0000000000207805 */ /* 0x000fe4000001ff00 */
[----:B0-----:R-:W-:Y:S01]  /*0d00*/  IADD3 R64, P2, R46, UR8, RZ ;  /* 0x000000082e407c10 */ /* 0x001fe2000ff5e0ff */
[----:B-----5:R-:W-:Y:S01]  /*0d10*/  IMAD.WIDE R48, R51, 0x4, R66 ;  /* 0x0000000433307825 */ /* 0x020fe200078e0242 */
[----:B------:R-:W2:Y:S02]  /*0d20*/  @!P1 LDG.E.EL R30, desc[UR4][R4.64] ;  /* 0x00000004041e9981 */ /* 0x000ea4000c2e1900 */
[----:B------:R-:W-:Y:S02]  /*0d30*/  IADD3.X R65, R27, UR9, RZ, P2, !PT ;  /* 0x000000091b417c10 */ /* 0x000fe400097fe4ff */
[----:B------:R-:W-:Y:S01]  /*0d40*/  ISETP.GE.U32.AND P2, PT, R50, 0xc, PT ;  /* 0x0000000c3200780c */ /* 0x000fe20003f46070 */
[----:B------:R-:W2:Y:S01]  /*0d50*/  @!P1 LDG.E.EL R35, desc[UR4][R48.64] ;  /* 0x0000000430239981 */ /* 0x000ea2000c2e1900 */
[----:B------:R-:W-:-:S03]  /*0d60*/  SEL R50, R22, RZ, P3 ;  /* 0x000000ff16327207 */ /* 0x000fc60001800000 */
[----:B------:R-:W5:Y:S04]  /*0d70*/  @!P1 LDG.E.EL R37, desc[UR4][R48.64] ;  /* 0x0000000430259981 */ /* 0x000f68000c2e1900 */
[----:B------:R-:W2:Y:S04]  /*0d80*/  @!P1 LDG.E.EL R34, desc[UR4][R48.64] ;  /* 0x0000000430229981 */ /* 0x000ea8000c2e1900 */
[----:B------:R0:W2:Y:S01]  /*0d90*/  @!P1 LDG.E.EL R15, desc[UR4][R48.64] ;  /* 0x00000004300f9981 */ /* 0x0000a2000c2e1900 */
[----:B------:R-:W-:Y:S01]  /*0da0*/  CS2R R22, SRZ ;  /* 0x0000000000167805 */ /* 0x000fe2000001ff00 */
[----:B------:R-:W-:-:S02]  /*0db0*/  IMAD R62, R53, -0xea00, R55 ;  /* 0xffff1600353e7824 */ /* 0x000fc400078e0237 */
[----:B------:R-:W5:Y:S01]  /*0dc0*/  @!P1 LDG.E.EL R32, desc[UR4][R4.64] ;  /* 0x0000000404209981 */ /* 0x000f62000c2e1900 */
[----:B------:R-:W-:-:S03]  /*0dd0*/  IMAD.MOV.U32 R0, RZ, RZ, RZ ;  /* 0x000000ffff007224 */ /* 0x000fc600078e00ff */
[----:B------:R-:W2:Y:S01]  /*0de0*/  @!P1 LDG.E.EL R33, desc[UR4][R4.64] ;  /* 0x0000000404219981 */ /* 0x000ea2000c2e1900 */
[----:B0-----:R-:W-:Y:S02]  /*0df0*/  SEL R48, R20, RZ, P3 ;  /* 0x000000ff14307207 */ /* 0x001fe40001800000 */
[----:B------:R-:W-:Y:S01]  /*0e00*/  SEL R49, R21, RZ, P3 ;  /* 0x000000ff15317207 */ /* 0x000fe20001800000 */
[----:B------:R0:W2:Y:S01]  /*0e10*/  @!P1 LDG.E.EL R12, desc[UR4][R4.64] ;  /* 0x00000004040c9981 */ /* 0x0000a2000c2e1900 */
[----:B------:R-:W-:Y:S02]  /*0e20*/  ISETP.LT.AND P3, PT, R63, 0x3a800, !P2 ;  /* 0x0003a8003f00780c */ /* 0x000fe40005761270 */
[----:B------:R-:W-:-:S11]  /*0e30*/  CS2R R20, SRZ ;  /* 0x0000000000147805 */ /* 0x000fd6000001ff00 */
[----:B------:R-:W2:Y:S01]  /*0e40*/  @P3 LDG.E.128 R20, desc[UR4][R64.64+-0x28800] ;  /* 0xfd78000440143981 */ /* 0x000ea2000c1e1d00 */
[----:B0-----:R-:W-:Y:S01]  /*0e50*/  CS2R R4, SRZ ;  /* 0x0000000000047805 */ /* 0x001fe2000001ff00 */
[----:B------:R-:W-:-:S04]  /*0e60*/  IMAD.WIDE R66, R26, 0x4, R66 ;  /* 0x000000041a427825 */ /* 0x000fc800078e0242 */
[----:B------:R-:W-:Y:S01]  /*0e70*/  IMAD R53, R53, 0x9600, R62 ;  /* 0x0000960035357824 */ /* 0x000fe200078e023e */
[----:B------:R-:W3:Y:S01]  /*0e80*/  @!P0 LDG.E.EL R5, desc[UR4][R66.64] ;  /* 0x0000000442058981 */ /* 0x000ee2000c2e1900 */
[----:B------:R-:W-:Y:S01]  /*0e90*/  VIADD R62, R26, 0xffffff52 ;  /* 0xffffff521a3e7836 */ /* 0x000fe20000000000 */
[----:B----4-:R-:W-:Y:S02]  /*0ea0*/  SEL R17, R17, RZ, P4 ;  /* 0x000000ff11117207 */ /* 0x010fe40002000000 */
[----:B------:R-:W4:Y:S01]  /*0eb0*/  @!P0 LDG.E.EL R0, desc[UR4][R66.64] ;  /* 0x0000000442008981 */ /* 0x000f22000c2e1900 */
[----:B------:R-:W-:-:S03]  /*0ec0*/  SEL R69, R18, RZ, P4 ;  /* 0x000000ff12457207 */ /* 0x000fc60002000000 */
[----:B------:R-:W3:Y:S04]  /*0ed0*/  @!P0 LDG.E.EL R2, desc[UR4][R66.64] ;  /* 0x0000000442028981 */ /* 0x000ee8000c2e1900 */
[----:B------:R0:W3:Y:S01]  /*0ee0*/  @!P0 LDG.E.EL R4, desc[UR4][R66.64] ;  /* 0x0000000442048981 */ /* 0x0000e2000c2e1900 */
[----:B------:R-:W-:Y:S02]  /*0ef0*/  @P5 SEL R50, R69, R38, !P6 ;  /* 0x0000002645325207 */ /* 0x000fe40007000000 */
[----:B------:R-:W-:Y:S02]  /*0f00*/  @P5 SEL R49, R17, R40, !P6 ;  /* 0x0000002811315207 */ /* 0x000fe40007000000 */
[----:B0-----:R-:W-:Y:S02]  /*0f10*/  SEL R67, R16, RZ, P4 ;  /* 0x000000ff10437207 */ /* 0x001fe40002000000 */
[----:B------:R-:W-:-:S02]  /*0f20*/  SEL R16, R19, RZ, P4 ;  /* 0x000000ff13107207 */ /* 0x000fc40002000000 */
[----:B------:R-:W-:Y:S01]  /*0f30*/  ISETP.GE.U32.AND P4, PT, R62, 0xc, PT ;  /* 0x0000000c3e00780c */ /* 0x000fe20003f86070 */
[----:B------:R-:W-:Y:S01]  /*0f40*/  IMAD R66, R61, -0xea00, R63 ;  /* 0xffff16003d427824 */ /* 0x000fe200078e023f */
[----:B------:R-:W-:Y:S02]  /*0f50*/  @P5 SEL R52, R16, R39, !P6 ;  /* 0x0000002710345207 */ /* 0x000fe40007000000 */
[----:B------:R-:W-:Y:S02]  /*0f60*/  @P5 SEL R48, R67, R36, !P6 ;  /* 0x0000002443305207 */ /* 0x000fe40007000000 */
[----:B------:R-:W-:Y:S01]  /*0f70*/  ISETP.LT.AND P6, PT, R63, 0x3a800, !P4 ;  /* 0x0003a8003f00780c */ /* 0x000fe200067c1270 */
[----:B------:R-:W-:Y:S01]  /*0f80*/  IMAD R61, R61, 0x9600, R66 ;  /* 0x000096003d3d7824 */ /* 0x000fe200078e0242 */
[----:B------:R-:W-:Y:S02]  /*0f90*/  IADD3 R66, P5, R46, UR6, RZ ;  /* 0x000000062e427c10 */ /* 0x000fe4000ffbe0ff */
[----:B------:R-:W-:-:S02]  /*0fa0*/  CS2R R16, SRZ ;  /* 0x0000000000107805 */ /* 0x000fc4000001ff00 */
[----:B------:R-:W-:Y:S02]  /*0fb0*/  CS2R R18, SRZ ;  /* 0x0000000000127805 */ /* 0x000fe4000001ff00 */
[----:B------:R-:W-:Y:S01]  /*0fc0*/  IADD3.X R67, R27, UR7, RZ, P5, !PT ;  /* 0x000000071b437c10 */ /* 0x000fe2000affe4ff */
[----:B------:R-:W-:-:S04]  /*0fd0*/  ULDC.64 UR6, c[0x0][0x218] ;  /* 0x0000860000067ab9 */ /* 0x000fc80000000a00 */
[----:B------:R-:W3:Y:S01]  /*0fe0*/  @P6 LDG.E.128 R16, desc[UR4][R66.64+-0x2b800] ;  /* 0xfd48000442106981 */ /* 0x000ee2000c1e1d00 */
[----:B------:R-:W-:Y:S01]  /*0ff0*/  IADD3 R64, P5, R56, UR6, RZ ;  /* 0x0000000638407c10 */ /* 0x000fe2000ffbe0ff */
[----:B------:R-:W-:-:S03]  /*1000*/  VIADD R36, R51, 0xffffff6a ;  /* 0xffffff6a33247836 */ /* 0x000fc60000000000 */
[----:B------:R-:W-:Y:S02]  /*1010*/  IADD3.X R65, R54, UR7, RZ, P5, !PT ;  /* 0x0000000736417c10 */ /* 0x000fe4000affe4ff */
[----:B------:R-:W-:Y:S01]  /*1020*/  ISETP.GE.U32.AND P5, PT, R36, 0xc, PT ;  /* 0x0000000c2400780c */ /* 0x000fe20003fa6070 */
[----:B------:R-:W-:Y:S01]  /*1030*/  VIADD R62, R51, 0xffffff5e ;  /* 0xffffff5e333e7836 */ /* 0x000fe20000000000 */
[----:B--2---:R-:W-:Y:S02]  /*1040*/  SEL R36, R20, RZ, P3 ;  /* 0x000000ff14247207 */ /* 0x004fe40001800000 */
[----:B------:R-:W-:Y:S02]  /*1050*/  SEL R38, R21, RZ, P3 ;  /* 0x000000ff15267207 */ /* 0x000fe40001800000 */
[----:B------:R-:W-:Y:S02]  /*1060*/  SEL R39, R22, RZ, P3 ;  /* 0x000000ff16277207 */ /* 0x000fe40001800000 */
[----:B------:R-:W-:-:S02]  /*1070*/  SEL R40, R23, RZ, P3 ;  /* 0x000000ff17287207 */ /* 0x000fc40001800000 */
[----:B------:R-:W-:Y:S02]  /*1080*/  ISETP.LT.AND P3, PT, R55, 0x3a800, !P5 ;  /* 0x0003a8003700780c */ /* 0x000fe40006f61270 */
[----:B------:R-:W-:Y:S02]  /*1090*/  CS2R R20, SRZ ;  /* 0x0000000000147805 */ /* 0x000fe4000001ff00 */
[----:B------:R-:W-:-:S09]  /*10a0*/  CS2R R22, SRZ ;  /* 0x0000000000167805 */ /* 0x000fd2000001ff00 */
[----:B------:R0:W2:Y:S01]  /*10b0*/  @P3 LDG.E.128 R20, desc[UR4][R64.64+-0x25800] ;  /* 0xfda8000440143981 */ /* 0x0000a2000c1e1d00 */
[----:B---3--:R-:W-:Y:S02]  /*10c0*/  SEL R67, R16, RZ, P6 ;  /* 0x000000ff10437207 */ /* 0x008fe40003000000 */
[----:B------:R-:W-:Y:S02]  /*10d0*/  SEL R16, R17, RZ, P6 ;  /* 0x000000ff11107207 */ /* 0x000fe40003000000 */
[----:B------:R-:W-:Y:S02]  /*10e0*/  SEL R17, R18, RZ, P6 ;  /* 0x000000ff12117207 */ /* 0x000fe40003000000 */
[----:B------:R-:W-:Y:S02]  /*10f0*/  SEL R18, R19, RZ, P6 ;  /* 0x000000ff13127207 */ /* 0x000fe40003000000 */
[----:B------:R-:W-:Y:S02]  /*1100*/  ISETP.GE.U32.AND P6, PT, R62, 0xc, PT ;  /* 0x0000000c3e00780c */ /* 0x000fe40003fc6070 */
[----:B------:R-:W-:-:S02]  /*1110*/  @P2 SEL R36, R67, R60, !P4 ;  /* 0x0000003c43242207 */ /* 0x000fc40006000000 */
[----:B------:R-:W-:Y:S02]  /*1120*/  @P2 SEL R38, R16, R59, !P4 ;  /* 0x0000003b10262207 */ /* 0x000fe40006000000 */
[----:B------:R-:W-:Y:S02]  /*1130*/  @P2 SEL R39, R17, R58, !P4 ;  /* 0x0000003a11272207 */ /* 0x000fe40006000000 */
[----:B------:R-:W-:Y:S02]  /*1140*/  @P2 SEL R40, R18, R57, !P4 ;  /* 0x0000003912282207 */ /* 0x000fe40006000000 */
[----:B------:R-:W-:Y:S02]  /*1150*/  CS2R R16, SRZ ;  /* 0x0000000000107805 */ /* 0x000fe4000001ff00 */
[----:B------:R-:W-:Y:S01]  /*1160*/  ISETP.LT.AND P4, PT, R55, 0x3a800, !P6 ;  /* 0x0003a8003700780c */ /* 0x000fe20007781270 */
[----:B------:R-:W1:Y:S01]  /*1170*/  LDC.64 R58, c[0x0][0x210] ;  /* 0x00008400ff3a7b82 */ /* 0x000e620000000a00 */
[----:B0-----:R-:W-:-:S02]  /*1180*/  IADD3 R64, P2, R56, UR8, RZ ;  /* 0x0000000838407c10 */ /* 0x001fc4000ff5e0ff */
[----:B------:R-:W-:Y:S02]  /*1190*/  CS2R R18, SRZ ;  /* 0x0000000000127805 */ /* 0x000fe4000001ff00 */
[----:B------:R-:W-:-:S07]  /*11a0*/  IADD3.X R65, R54, UR9, RZ, P2, !PT ;  /* 0x0000000936417c10 */ /* 0x000fce00097fe4ff */
[----:B------:R1:W3:Y:S01]  /*11b0*/  @P4 LDG.E.128 R16, desc[UR4][R64.64+-0x28800] ;  /* 0xfd78000440104981 */ /* 0x0002e2000c1e1d00 */
[----:B------:R-:W-:Y:S01]  /*11c0*/  ISETP.GE.AND P2, PT, R51, 0x96, PT ;  /* 0x000000963300780c */ /* 0x000fe20003f46270 */
[----:B-1----:R-:W-:-:S04]  /*11d0*/  IMAD.WIDE R64, R53, 0x4, R58 ;  /* 0x0000000435407825 */ /* 0x002fc800078e023a */
[----:B------:R-:W-:Y:S01]  /*11e0*/  FADD R25, R25, 9.9999997473787516356e-06 ;  /* 0x3727c5ac19197421 */ /* 0x000fe20000000000 */
[----:B------:R-:W-:-:S05]  /*11f0*/  FADD R24, R24, 9.9999997473787516356e-06 ;  /* 0x3727c5ac18187421 */ /* 0x000fca0000000000 */
[----:B------:R-:W0:Y:S01]  /*1200*/  MUFU.SQRT R25, R25 ;  /* 0x0000001900197308 */ /* 0x000e220000002000 */
[----:B--2---:R-:W-:Y:S02]  /*1210*/  SEL R57, R20, RZ, P3 ;  /* 0x000000ff14397207 */ /* 0x004fe40001800000 */
[----:B------:R-:W-:Y:S02]  /*1220*/  SEL R56, R21, RZ, P3 ;  /* 0x000000ff15387207 */ /* 0x000fe40001800000 */
[----:B------:R-:W-:Y:S02]  /*1230*/  SEL R54, R22, RZ, P3 ;  /* 0x000000ff16367207 */ /* 0x000fe40001800000 */
[----:B------:R-:W-:Y:S02]  /*1240*/  SEL R51, R23, RZ, P3 ;  /* 0x000000ff17337207 */ /* 0x000fe40001800000 */
[----:B------:R-:W-:Y:S02]  /*1250*/  ISETP.LT.AND P3, PT, R55, 0x3a800, !P2 ;  /* 0x0003a8003700780c */ /* 0x000fe40005761270 */
[----:B------:R-:W-:-:S02]  /*1260*/  CS2R R20, SRZ ;  /* 0x0000000000147805 */ /* 0x000fc4000001ff00 */
[----:B------:R-:W-:-:S09]  /*1270*/  CS2R R22, SRZ ;  /* 0x0000000000167805 */ /* 0x000fd2000001ff00 */
[----:B------:R-:W2:Y:S01]  /*1280*/  @P3 LDG.E.128 R20, desc[UR4][R64.64] ;  /* 0x0000000440143981 */ /* 0x000ea2000c1e1d00 */
[----:B------:R-:W1:Y:S01]  /*1290*/  MUFU.SQRT R24, R24 ;  /* 0x0000001800187308 */ /* 0x000e620000002000 */
[----:B------:R-:W-:Y:S01]  /*12a0*/  FADD R47, R47, 9.9999997473787516356e-06 ;  /* 0x3727c5ac2f2f7421 */ /* 0x000fe20000000000 */
[----:B------:R-:W-:Y:S01]  /*12b0*/  FADD R44, R44, 9.9999997473787516356e-06 ;  /* 0x3727c5ac2c2c7421 */ /* 0x000fe20000000000 */
[----:B------:R-:W-:-:S05]  /*12c0*/  FADD R43, R43, 9.9999997473787516356e-06 ;  /* 0x3727c5ac2b2b7421 */ /* 0x000fca0000000000 */
[----:B------:R-:W-:Y:S01]  /*12d0*/  MUFU.SQRT R44, R44 ;  /* 0x0000002c002c7308 */ /* 0x000fe20000002000 */
[----:B---3--:R-:W-:Y:S02]  /*12e0*/  SEL R53, R16, RZ, P4 ;  /* 0x000000ff10357207 */ /* 0x008fe40002000000 */
[----:B------:R-:W-:Y:S02]  /*12f0*/  SEL R16, R17, RZ, P4 ;  /* 0x000000ff11107207 */ /* 0x000fe40002000000 */
[----:B------:R-:W-:Y:S02]  /*1300*/  SEL R17, R18, RZ, P4 ;  /* 0x000000ff12117207 */ /* 0x000fe40002000000 */
[----:B------:R-:W-:Y:S02]  /*1310*/  SEL R19, R19, RZ, P4 ;  /* 0x000000ff13137207 */ /* 0x000fe40002000000 */
[----:B0-----:R-:W-:Y:S02]  /*1320*/  FSETP.GT.AND P4, PT, R25, 8.50705917302346158658e+37, PT ;  /* 0x7e8000001900780b */ /* 0x001fe40003f84000 */
[----:B------:R-:W-:-:S02]  /*1330*/  @P5 SEL R51, R19, R52, !P6 ;  /* 0x0000003413335207 */ /* 0x000fc40007000000 */
[----:B------:R-:W-:Y:S02]  /*1340*/  @P5 SEL R54, R17, R50, !P6 ;  /* 0x0000003211365207 */ /* 0x000fe40007000000 */
[----:B------:R-:W-:Y:S02]  /*1350*/  @P5 SEL R56, R16, R49, !P6 ;  /* 0x0000003110385207 */ /* 0x000fe40007000000 */
[----:B------:R-:W-:Y:S02]  /*1360*/  @P5 SEL R57, R53, R48, !P6 ;  /* 0x0000003035395207 */ /* 0x000fe40007000000 */
[----:B------:R-:W-:Y:S02]  /*1370*/  IADD3 R68, P5, R46, UR6, RZ ;  /* 0x000000062e447c10 */ /* 0x000fe4000ffbe0ff */
[----:B------:R-:W0:Y:S01]  /*1380*/  MUFU.SQRT R46, R47 ;  /* 0x0000002f002e7308 */ /* 0x000e220000002000 */
[----:B------:R-:W-:Y:S01]  /*1390*/  FSETP.GEU.AND P6, PT, R25, 1.175494350822287508e-38, PT ;  /* 0x008000001900780b */ /* 0x000fe20003fce000 */
[----:B------:R-:W-:Y:S01]  /*13a0*/  IMAD.MOV.U32 R16, RZ, RZ, 0x3e800000 ;  /* 0x3e800000ff107424 */ /* 0x000fe200078e00ff */
[----:B------:R-:W-:Y:S01]  /*13b0*/  IADD3.X R69, R27, UR7, RZ, P5, !PT ;  /* 0x000000071b457c10 */ /* 0x000fe2000affe4ff */
[----:B------:R-:W-:Y:S01]  /*13c0*/  FADD R27, R45, 9.9999997473787516356e-06 ;  /* 0x3727c5ac2d1b7421 */ /* 0x000fe20000000000 */
[----:B-1----:R-:W-:Y:S01]  /*13d0*/  FSETP.GT.AND P5, PT, R24, 8.50705917302346158658e+37, PT ;  /* 0x7e8000001800780b */ /* 0x002fe20003fa4000 */
[----:B------:R-:W-:Y:S01]  /*13e0*/  @P4 FMUL R25, R25, 0.25 ;  /* 0x3e80000019194820 */ /* 0x000fe20000400000 */
[----:B------:R-:W-:-:S02]  /*13f0*/  FSEL R45, R16, 1, P4 ;  /* 0x3f800000102d7808 */ /* 0x000fc40002000000 */
[----:B------:R-:W-:Y:S01]  /*1400*/  FSETP.GEU.AND P4, PT, R24, 1.175494350822287508e-38, PT ;  /* 0x008000001800780b */ /* 0x000fe20003f8e000 */
[----:B------:R-:W1:Y:S04]  /*1410*/  MUFU.SQRT R27, R27 ;  /* 0x0000001b001b7308 */ /* 0x000e680000002000 */
[----:B------:R-:W-:Y:S01]  /*1420*/  @!P6 FMUL R25, R25, 16777216 ;  /* 0x4b8000001919e820 */ /* 0x000fe20000400000 */
[----:B------:R-:W-:Y:S01]  /*1430*/  @!P6 FMUL R45, R45, 16777216 ;  /* 0x4b8000002d2de820 */ /* 0x000fe20000400000 */
[----:B0-----:R-:W-:Y:S02]  /*1440*/  FSETP.GT.AND P6, PT, R46, 8.50705917302346158658e+37, PT ;  /* 0x7e8000002e00780b */ /* 0x001fe40003fc4000 */
[----:B------:R-:W-:Y:S01]  /*1450*/  FSEL R47, R16, 1, P5 ;  /* 0x3f800000102f7808 */ /* 0x000fe20002800000 */
[----:B------:R-:W-:Y:S01]  /*1460*/  @P5 FMUL R24, R24, 0.25 ;  /* 0x3e80000018185820 */ /* 0x000fe20000400000 */
[----:B------:R-:W-:-:S03]  /*1470*/  FSETP.GEU.AND P5, PT, R46, 1.175494350822287508e-38, PT ;  /* 0x008000002e00780b */ /* 0x000fc60003fae000 */
[----:B------:R-:W-:Y:S01]  /*1480*/  @!P4 FMUL R24, R24, 16777216 ;  /* 0x4b8000001818c820 */ /* 0x000fe20000400000 */
[----:B------:R-:W-:Y:S01]  /*1490*/  @!P4 FMUL R47, R47, 16777216 ;  /* 0x4b8000002f2fc820 */ /* 0x000fe20000400000 */
[C---:B-1----:R-:W-:Y:S01]  /*14a0*/  FSETP.GT.AND P4, PT, R27.reuse, 8.50705917302346158658e+37, PT ;  /* 0x7e8000001b00780b */ /* 0x042fe20003f84000 */
[----:B------:R-:W0:Y:S01]  /*14b0*/  MUFU.SQRT R43, R43 ;  /* 0x0000002b002b7308 */ /* 0x000e220000002000 */
[----:B------:R-:W-:Y:S02]  /*14c0*/  FSEL R48, R16, 1, P6 ;  /* 0x3f80000010307808 */ /* 0x000fe40003000000 */
[----:B------:R-:W-:Y:S01]  /*14d0*/  @P6 FMUL R46, R46, 0.25 ;  /* 0x3e8000002e2e6820 */ /* 0x000fe20000400000 */
[----:B------:R-:W-:Y:S01]  /*14e0*/  FSETP.GEU.AND P6, PT, R27, 1.175494350822287508e-38, PT ;  /* 0x008000001b00780b */ /* 0x000fe20003fce000 */
[----:B------:R-:W-:Y:S02]  /*14f0*/  FADD R42, R42, 9.9999997473787516356e-06 ;  /* 0x3727c5ac2a2a7421 */ /* 0x000fe40000000000 */
[----:B------:R-:W-:Y:S01]  /*1500*/  @!P5 FMUL R46, R46, 16777216 ;  /* 0x4b8000002e2ed820 */ /* 0x000fe20000400000 */
[----:B------:R-:W-:Y:S01]  /*1510*/  @!P5 FMUL R48, R48, 16777216 ;  /* 0x4b8000003030d820 */ /* 0x000fe20000400000 */
[----:B------:R-:W-:-:S02]  /*1520*/  FSETP.GT.AND P5, PT, R44, 8.50705917302346158658e+37, PT ;  /* 0x7e8000002c00780b */ /* 0x000fc40003fa4000 */
[----:B------:R-:W-:Y:S01]  /*1530*/  FSEL R49, R16, 1, P4 ;  /* 0x3f80000010317808 */ /* 0x000fe20002000000 */
[----:B------:R-:W1:Y:S01]  /*1540*/  MUFU.SQRT R42, R42 ;  /* 0x0000002a002a7308 */ /* 0x000e620000002000 */
[----:B------:R-:W-:Y:S01]  /*1550*/  @P4 FMUL R27, R27, 0.25 ;  /* 0x3e8000001b1b4820 */ /* 0x000fe20000400000 */
[----:B------:R-:W-:Y:S01]  /*1560*/  FSETP.GEU.AND P4, PT, R44, 1.175494350822287508e-38, PT ;  /* 0x008000002c00780b */ /* 0x000fe20003f8e000 */
[----:B------:R-:W-:Y:S02]  /*1570*/  FADD R41, R41, 9.9999997473787516356e-06 ;  /* 0x3727c5ac29297421 */ /* 0x000fe40000000000 */
[----:B------:R-:W-:Y:S01]  /*1580*/  @!P6 FMUL R27, R27, 16777216 ;  /* 0x4b8000001b1be820 */ /* 0x000fe20000400000 */
[----:B------:R-:W-:Y:S01]  /*1590*/  @!P6 FMUL R49, R49, 16777216 ;  /* 0x4b8000003131e820 */ /* 0x000fe20000400000 */
[C---:B0-----:R-:W-:Y:S01]  /*15a0*/  FSETP.GT.AND P6, PT, R43.reuse, 8.50705917302346158658e+37, PT ;  /* 0x7e8000002b00780b */ /* 0x041fe20003fc4000 */
[----:B------:R-:W0:Y:S01]  /*15b0*/  MUFU.SQRT R60, R41 ;  /* 0x00000029003c7308 */ /* 0x000e220000002000 */
[----:B------:R-:W-:Y:S01]  /*15c0*/  FSEL R53, R16, 1, P5 ;  /* 0x3f80000010357808 */ /* 0x000fe20002800000 */
[----:B------:R-:W-:Y:S01]  /*15d0*/  @P5 FMUL R44, R44, 0.25 ;  /* 0x3e8000002c2c5820 */ /* 0x000fe20000400000 */
[----:B------:R-:W-:-:S04]  /*15e0*/  FSETP.GEU.AND P5, PT, R43, 1.175494350822287508e-38, PT ;  /* 0x008000002b00780b */ /* 0x000fc80003fae000 */
[----:B------:R-:W-:Y:S01]  /*15f0*/  @!P4 FMUL R44, R44, 16777216 ;  /* 0x4b8000002c2cc820 */ /* 0x000fe20000400000 */
[----:B------:R-:W-:Y:S01]  /*1600*/  @!P4 FMUL R53, R53, 16777216 ;  /* 0x4b8000003535c820 */ /* 0x000fe20000400000 */
[----:B-1----:R-:W-:Y:S02]  /*1610*/  FSETP.GT.AND P4, PT, R42, 8.50705917302346158658e+37, PT ;  /* 0x7e8000002a00780b */ /* 0x002fe40003f84000 */
[----:B------:R-:W-:Y:S01]  /*1620*/  FSEL R52, R16, 1, P6 ;  /* 0x3f80000010347808 */ /* 0x000fe20003000000 */
[----:B------:R-:W-:Y:S01]  /*1630*/  @P6 FMUL R43, R43, 0.25 ;  /* 0x3e8000002b2b6820 */ /* 0x000fe20000400000 */
[----:B------:R-:W-:-:S03]  /*1640*/  FSETP.GEU.AND P6, PT, R42, 1.175494350822287508e-38, PT ;  /* 0x008000002a00780b */ /* 0x000fc60003fce000 */
[----:B------:R-:W-:Y:S01]  /*1650*/  @!P5 FMUL R43, R43, 16777216 ;  /* 0x4b8000002b2bd820 */ /* 0x000fe20000400000 */
[----:B------:R-:W-:Y:S01]  /*1660*/  @!P5 FMUL R52, R52, 16777216 ;  /* 0x4b8000003434d820 */ /* 0x000fe20000400000 */
[----:B0-----:R-:W-:Y:S02]  /*1670*/  FSETP.GT.AND P5, PT, R60, 8.50705917302346158658e+37, PT ;  /* 0x7e8000003c00780b */ /* 0x001fe40003fa4000 */
[----:B------:R-:W-:Y:S02]  /*1680*/  FSEL R50, R16, 1, P4 ;  /* 0x3f80000010327808 */ /* 0x000fe40002000000 */
[----:B------:R-:W-:Y:S01]  /*1690*/  @P4 FMUL R42, R42, 0.25 ;  /* 0x3e8000002a2a4820 */ /* 0x000fe20000400000 */
[----:B------:R-:W-:-:S03]  /*16a0*/  FSETP.GEU.AND P4, PT, R60, 1.175494350822287508e-38, PT ;  /* 0x008000003c00780b */ /* 0x000fc60003f8e000 */
[----:B------:R-:W-:Y:S01]  /*16b0*/  @!P6 FMUL R42, R42, 16777216 ;  /* 0x4b8000002a2ae820 */ /* 0x000fe20000400000 */
[----:B------:R-:W-:Y:S01]  /*16c0*/  @!P6 FMUL R50, R50, 16777216 ;  /* 0x4b8000003232e820 */ /* 0x000fe20000400000 */
[C---:B------:R-:W-:Y:S01]  /*16d0*/  ISETP.GE.AND P6, PT, R26.reuse, 0x96, PT ;  /* 0x000000961a00780c */ /* 0x040fe20003fc6270 */
[----:B------:R-:W-:Y:S01]  /*16e0*/  VIADD R26, R26, 0xffffff6a ;  /* 0xffffff6a1a1a7836 */ /* 0x000fe20000000000 */
[----:B------:R-:W-:Y:S01]  /*16f0*/  FSEL R41, R16, 1, P5 ;  /* 0x3f80000010297808 */ /* 0x000fe20002800000 */
[----:B------:R-:W-:-:S03]  /*1700*/  @P5 FMUL R60, R60, 0.25 ;  /* 0x3e8000003c3c5820 */ /* 0x000fc60000400000 */
[----:B------:R-:W-:Y:S02]  /*1710*/  ISETP.GE.U32.AND P5, PT, R26, 0xc, PT ;  /* 0x0000000c1a00780c */ /* 0x000fe40003fa6070 */
[----:B------:R-:W-:Y:S01]  /*1720*/  @!P4 FMUL R60, R60, 16777216 ;  /* 0x4b8000003c3cc820 */ /* 0x000fe20000400000 */
[----:B------:R-:W-:Y:S01]  /*1730*/  @!P4 FMUL R41, R41, 16777216 ;  /* 0x4b8000002929c820 */ /* 0x000fe20000400000 */
[----:B------:R-:W-:Y:S02]  /*1740*/  ISETP.LT.AND P4, PT, R63, 0x3a800, !P5 ;  /* 0x0003a8003f00780c */ /* 0x000fe40006f81270 */
[----:B------:R-:W-:Y:S02]  /*1750*/  CS2R R16, SRZ ;  /* 0x0000000000107805 */ /* 0x000fe4000001ff00 */
[----:B------:R-:W-:Y:S01]  /*1760*/  CS2R R18, SRZ ;  /* 0x0000000000127805 */ /* 0x000fe2000001ff00 */
[----:B------:R-:W-:-:S08]  /*1770*/  IMAD.WIDE R58, R61, 0x4, R58 ;  /* 0x000000043d3a7825 */ /* 0x000fd000078e023a */
[----:B------:R-:W3:Y:S01]  /*1780*/  @P4 LDG.E.128 R16, desc[UR4][R68.64+-0x25800] ;  /* 0xfda8000444104981 */ /* 0x000ee2000c1e1d00 */
        /* <DEDUP_REMOVED lines=8> */
[----:B------:R-:W0:Y:S08]  /*1810*/  MUFU.RCP R24, R24 ;  /* 0x0000001800187308 */ /* 0x000e300000001000 */
[----:B------:R-:W1:Y:S08]  /*1820*/  MUFU.RCP R61, R46 ;  /* 0x0000002e003d7308 */ /* 0x000e700000001000 */
[----:B------:R1:W4:Y:S01]  /*1830*/  MUFU.RCP R64, R25 ;  /* 0x0000001900407308 */ /* 0x0003220000001000 */
[----:B0-----:R-:W-:Y:S01]  /*1840*/  FMUL R47, R24, R47 ;  /* 0x0000002f182f7220 */ /* 0x001fe20000400000 */
[----:B------:R-:W-:-:S02]  /*1850*/  SEL R24, R26, R57, !P2 ;  /* 0x000000391a187207 */ /* 0x000fc40005000000 */
[----:B------:R-:W-:Y:S02]  /*1860*/  SEL R26, R67, R54, !P2 ;  /* 0x00000036431a7207 */ /* 0x000fe40005000000 */
[----:B-1----:R-:W-:Y:S02]  /*1870*/  SEL R25, R65, R56, !P2 ;  /* 0x0000003841197207 */ /* 0x002fe40005000000 */
[----:B------:R-:W0:Y:S01]  /*1880*/  MUFU.RCP R66, R27 ;  /* 0x0000001b00427308 */ /* 0x000e220000001000 */
[----:B------:R-:W-:Y:S01]  /*1890*/  FMUL R48, R61, R48 ;  /* 0x000000303d307220 */ /* 0x000fe20000400000 */
[----:B------:R-:W-:Y:S01]  /*18a0*/  FADD R31, R26, -R31 ;  /* 0x8000001f1a1f7221 */ /* 0x000fe20000000000 */
[----:B------:R-:W-:Y:S01]  /*18b0*/  FADD R28, R25, -R28 ;  /* 0x8000001c191c7221 */ /* 0x000fe20000000000 */
[----:B----4-:R-:W-:-:S04]  /*18c0*/  FMUL R45, R64, R45 ;  /* 0x0000002d402d7220 */ /* 0x010fc80000400000 */
[----:B------:R1:W-:Y:S01]  /*18d0*/  MUFU.RCP R63, R42 ;  /* 0x0000002a003f7308 */ /* 0x0003e20000001000 */
[----:B------:R-:W-:Y:S01]  /*18e0*/  FMUL R28, R47, R28 ;  /* 0x0000001c2f1c7220 */ /* 0x000fe20000400000 */
[----:B------:R-:W-:Y:S01]  /*18f0*/  FMUL R31, R48, R31 ;  /* 0x0000001f301f7220 */ /* 0x000fe20000400000 */
[----:B-1----:R-:W-:Y:S02]  /*1900*/  FADD R42, R24, -R29 ;  /* 0x8000001d182a7221 */ /* 0x002fe40000000000 */
[----:B-----5:R-:W-:Y:S01]  /*1910*/  FFMA R32, R28, R32, R37 ;  /* 0x000000201c207223 */ /* 0x020fe20000000025 */
[----:B------:R-:W-:Y:S01]  /*1920*/  FFMA R34, R31, R33, R34 ;  /* 0x000000211f227223 */ /* 0x000fe20000000022 */
[----:B------:R-:W1:Y:S01]  /*1930*/  LDC.64 R28, c[0x0][0x270] ;  /* 0x00009c00ff1c7b82 */ /* 0x000e620000000a00 */
[----:B------:R-:W-:Y:S01]  /*1940*/  FMUL R42, R45, R42 ;  /* 0x0000002a2d2a7220 */ /* 0x000fe20000400000 */
[----:B------:R-:W4:Y:S01]  /*1950*/  MUFU.RCP R44, R44 ;  /* 0x0000002c002c7308 */ /* 0x000f220000001000 */
[----:B------:R-:W-:-:S02]  /*1960*/  SEL R27, R62, R51, !P2 ;  /* 0x000000333e1b7207 */ /* 0x000fc40005000000 */
[----:B------:R-:W-:-:S03]  /*1970*/  FFMA R35, R42, R30, R35 ;  /* 0x0000001e2a237223 */ /* 0x000fc60000000023 */
[----:B------:R-:W5:Y:S02]  /*1980*/  LDC.64 R30, c[0x0][0x278] ;  /* 0x00009e00ff1e7b82 */ /* 0x000f640000000a00 */
[----:B------:R-:W4:Y:S01]  /*1990*/  MUFU.RCP R43, R43 ;  /* 0x0000002b002b7308 */ /* 0x000f220000001000 */
[----:B0-----:R-:W-:Y:S01]  /*19a0*/  FMUL R49, R66, R49 ;  /* 0x0000003142317220 */ /* 0x001fe20000400000 */
[----:B------:R-:W-:-:S06]  /*19b0*/  FADD R14, R27, -R14 ;  /* 0x8000000e1b0e7221 */ /* 0x000fcc0000000000 */
[----:B------:R-:W0:Y:S01]  /*19c0*/  MUFU.RCP R60, R60 ;  /* 0x0000003c003c7308 */ /* 0x000e220000001000 */
[----:B------:R-:W-:Y:S01]  /*19d0*/  FMUL R14, R49, R14 ;  /* 0x0000000e310e7220 */ /* 0x000fe20000400000 */
[----:B----4-:R-:W-:-:S03]  /*19e0*/  FMUL R53, R44, R53 ;  /* 0x000000352c357220 */ /* 0x010fc60000400000 */
[----:B------:R-:W-:Y:S01]  /*19f0*/  FFMA R14, R14, R12, R15 ;  /* 0x0000000c0e0e7223 */ /* 0x000fe2000000000f */
[----:B------:R-:W-:Y:S01]  /*1a00*/  FMUL R52, R43, R52 ;  /* 0x000000342b347220 */ /* 0x000fe20000400000 */
[----:B------:R-:W-:-:S03]  /*1a10*/  FMUL R50, R63, R50 ;  /* 0x000000323f327220 */ /* 0x000fc60000400000 */
[----:B------:R-:W-:Y:S01]  /*1a20*/  FSETP.GEU.AND P2, PT, R14, RZ, PT ;  /* 0x000000ff0e00720b */ /* 0x000fe20003f4e000 */
[----:B0-----:R-:W-:Y:S01]  /*1a30*/  FMUL R60, R60, R41 ;  /* 0x000000293c3c7220 */ /* 0x001fe20000400000 */
[----:B-1----:R-:W-:-:S04]  /*1a40*/  IMAD.WIDE R28, R55, 0x4, R28 ;  /* 0x00000004371c7825 */ /* 0x002fc800078e021c */
[----:B-----5:R-:W-:Y:S01]  /*1a50*/  IMAD.WIDE R30, R55, 0x4, R30 ;  /* 0x00000004371e7825 */ /* 0x020fe200078e021e */
[----:B------:R0:W-:Y:S01]  /*1a60*/  @!P1 STG.E.128 desc[UR4][R28.64], R24 ;  /* 0x000000181c009986 */ /* 0x0001e2000c101d04 */
[----:B---3--:R-:W-:Y:S02]  /*1a70*/  SEL R33, R16, RZ, P4 ;  /* 0x000000ff10217207 */ /* 0x008fe40002000000 */
[----:B------:R-:W-:Y:S02]  /*1a80*/  SEL R17, R17, RZ, P4 ;  /* 0x000000ff11117207 */ /* 0x000fe40002000000 */
[----:B------:R-:W-:Y:S02]  /*1a90*/  SEL R18, R18, RZ, P4 ;  /* 0x000000ff12127207 */ /* 0x000fe40002000000 */
[----:B------:R-:W-:Y:S02]  /*1aa0*/  SEL R19, R19, RZ, P4 ;  /* 0x000000ff13137207 */ /* 0x000fe40002000000 */
[----:B------:R-:W-:-:S02]  /*1ab0*/  FSETP.GEU.AND P4, PT, R32, RZ, PT ;  /* 0x000000ff2000720b */ /* 0x000fc40003f8e000 */
[----:B--2---:R-:W-:Y:S02]  /*1ac0*/  SEL R20, R20, RZ, P3 ;  /* 0x000000ff14147207 */ /* 0x004fe40001800000 */
[----:B------:R-:W-:Y:S02]  /*1ad0*/  SEL R21, R21, RZ, P3 ;  /* 0x000000ff15157207 */ /* 0x000fe40001800000 */
[----:B------:R-:W-:Y:S02]  /*1ae0*/  @P6 SEL R20, R33, R36, !P5 ;  /* 0x0000002421146207 */ /* 0x000fe40006800000 */
[----:B------:R-:W-:Y:S02]  /*1af0*/  @P6 SEL R21, R17, R38, !P5 ;  /* 0x0000002611156207 */ /* 0x000fe40006800000 */
[----:B------:R-:W-:Y:S02]  /*1b00*/  SEL R23, R23, RZ, P3 ;  /* 0x000000ff17177207 */ /* 0x000fe40001800000 */
[----:B------:R-:W-:-:S02]  /*1b10*/  SEL R22, R22, RZ, P3 ;  /* 0x000000ff16167207 */ /* 0x000fc40001800000 */
[----:B------:R-:W-:Y:S02]  /*1b20*/  @P6 SEL R23, R19, R40, !P5 ;  /* 0x0000002813176207 */ /* 0x000fe40006800000 */
[----:B------:R-:W-:Y:S01]  /*1b30*/  @P6 SEL R22, R18, R39, !P5 ;  /* 0x0000002712166207 */ /* 0x000fe20006800000 */
[----:B------:R-:W-:Y:S01]  /*1b40*/  FADD R12, R20, -R3 ;  /* 0x80000003140c7221 */ /* 0x000fe20000000000 */
[----:B------:R-:W-:Y:S01]  /*1b50*/  FADD R3, R21, -R6 ;  /* 0x8000000615037221 */ /* 0x000fe20000000000 */
[----:B------:R-:W-:Y:S02]  /*1b60*/  FADD R15, R23, -R8 ;  /* 0x80000008170f7221 */ /* 0x000fe40000000000 */
[----:B------:R-:W-:Y:S01]  /*1b70*/  FADD R11, R22, -R11 ;  /* 0x8000000b160b7221 */ /* 0x000fe20000000000 */
[----:B------:R-:W-:Y:S01]  /*1b80*/  FMUL R12, R53, R12 ;  /* 0x0000000c350c7220 */ /* 0x000fe20000400000 */
[----:B------:R-:W-:Y:S01]  /*1b90*/  FMUL R17, R52, R3 ;  /* 0x0000000334117220 */ /* 0x000fe20000400000 */
[----:B------:R-:W-:Y:S01]  /*1ba0*/  FSETP.GEU.AND P3, PT, R34, RZ, PT ;  /* 0x000000ff2200720b */ /* 0x000fe20003f6e000 */
[----:B------:R-:W-:Y:S01]  /*1bb0*/  FMUL R3, R60, R15 ;  /* 0x0000000f3c037220 */ /* 0x000fe20000400000 */
[----:B------:R-:W-:Y:S01]  /*1bc0*/  FSETP.GEU.AND P5, PT, R35, RZ, PT ;  /* 0x000000ff2300720b */ /* 0x000fe20003fae000 */
[----:B------:R-:W-:Y:S01]  /*1bd0*/  FMUL R11, R50, R11 ;  /* 0x0000000b320b7220 */ /* 0x000fe20000400000 */
[----:B------:R-:W-:Y:S01]  /*1be0*/  FFMA R5, R12, R10, R5 ;  /* 0x0000000a0c057223 */ /* 0x000fe20000000005 */
[----:B------:R-:W-:Y:S01]  /*1bf0*/  FFMA R0, R17, R13, R0 ;  /* 0x0000000d11007223 */ /* 0x000fe20000000000 */
[----:B------:R-:W-:Y:S01]  /*1c00*/  SEL R15, R14, RZ, P2 ;  /* 0x000000ff0e0f7207 */ /* 0x000fe20001000000 */
[----:B------:R-:W-:Y:S01]  /*1c10*/  FFMA R3, R3, R9, R4 ;  /* 0x0000000903037223 */ /* 0x000fe20000000004 */
[----:B------:R-:W-:Y:S01]  /*1c20*/  SEL R14, R34, RZ, P3 ;  /* 0x000000ff220e7207 */ /* 0x000fe20001800000 */
[----:B------:R-:W-:Y:S01]  /*1c30*/  FFMA R2, R11, R7, R2 ;  /* 0x000000070b027223 */ /* 0x000fe20000000002 */
[----:B------:R-:W-:-:S02]  /*1c40*/  SEL R13, R32, RZ, P4 ;  /* 0x000000ff200d7207 */ /* 0x000fc40002000000 */
[----:B------:R-:W-:Y:S01]  /*1c50*/  SEL R12, R35, RZ, P5 ;  /* 0x000000ff230c7207 */ /* 0x000fe20002800000 */
[----:B------:R0:W-:Y:S01]  /*1c60*/  @!P0 STG.E.128 desc[UR4][R28.64+0x800], R20 ;  /* 0x000800141c008986 */ /* 0x0001e2000c101d04 */
[----:B------:R-:W-:Y:S02]  /*1c70*/  FSETP.GEU.AND P2, PT, R2, RZ, PT ;  /* 0x000000ff0200720b */ /* 0x000fe40003f4e000 */
[----:B------:R-:W-:Y:S01]  /*1c80*/  FSETP.GEU.AND P3, PT, R0, RZ, PT ;  /* 0x000000ff0000720b */ /* 0x000fe20003f6e000 */
[----:B------:R0:W-:Y:S01]  /*1c90*/  @!P1 STG.E.128 desc[UR4][R30.64], R12 ;  /* 0x0000000c1e009986 */ /* 0x0001e2000c101d04 */
[----:B------:R-:W-:Y:S02]  /*1ca0*/  FSETP.GEU.AND P1, PT, R3, RZ, PT ;  /* 0x000000ff0300720b */ /* 0x000fe40003f2e000 */
[----:B------:R-:W-:Y:S02]  /*1cb0*/  FSETP.GEU.AND P4, PT, R5, RZ, PT ;  /* 0x000000ff0500720b */ /* 0x000fe40003f8e000 */
[----:B------:R-:W-:-:S02]  /*1cc0*/  SEL R11, R3, RZ, P1 ;  /* 0x000000ff030b7207 */ /* 0x000fc40000800000 */
[----:B------:R-:W-:Y:S02]  /*1cd0*/  SEL R10, R2, RZ, P2 ;  /* 0x000000ff020a7207 */ /* 0x000fe40001000000 */
[----:B------:R-:W-:Y:S02]  /*1ce0*/  SEL R9, R0, RZ, P3 ;  /* 0x000000ff00097207 */ /* 0x000fe40001800000 */
[----:B------:R-:W-:Y:S01]  /*1cf0*/  SEL R8, R5, RZ, P4 ;  /* 0x000000ff05087207 */ /* 0x000fe20002000000 */
[----:B0-----:R-:W-:Y:S06]  /*1d00*/  @P0 EXIT ;  /* 0x000000000000094d */ /* 0x001fec0003800000 */
[----:B------:R-:W-:Y:S01]  /*1d10*/  STG.E.128 desc[UR4][R30.64+0x800], R8 ;  /* 0x000800081e007986 */ /* 0x000fe2000c101d04 */
[----:B------:R-:W-:Y:S05]  /*1d20*/  EXIT ;  /* 0x000000000000794d */ /* 0x000fea0003800000 */
.L_x_0:
[----:B------:R-:W-:-:S00]  /*1d30*/  BRA `(.L_x_0) ;  /* 0xfffffffc00fc7947 */ /* 0x000fc0000383ffff */
[----:B------:R-:W-:-:S00]  /*1d40*/  NOP ;  /* 0x0000000000007918 */ /* 0x000fc00000000000 */
        /* <DEDUP_REMOVED lines=11> */
.L_x_1:


//--------------------- .nv.global.init           --------------------------
	.section	.nv.global.init,"aw",@progbits
.nv.global.init:
	.type		_$_str,@object
	.size		_$_str,(_$_str_$_2 - _$_str)
_$_str:
        /*0000*/ 	.byte	0x5f, 0x5f, 0x43, 0x55, 0x44, 0x41, 0x5f, 0x46, 0x54, 0x5a, 0x00
	.type		_$_str_$_2,@object
	.size		_$_str_$_2,(.L_1 - _$_str_$_2)
_$_str_$_2:
        /*000b*/ 	.byte	0x5f, 0x5f, 0x43, 0x55, 0x44, 0x41, 0x5f, 0x50, 0x52, 0x45, 0x43, 0x5f, 0x53, 0x51, 0x52, 0x54
        /*001b*/ 	.byte	0x00
.L_1:


//--------------------- .nv.constant0.triton_poi_fused__native_batch_norm_legit_no_training_cat_relu_64 --------------------------
	.section	.nv.constant0.triton_poi_fused__native_batch_norm_legit_no_training_cat_relu_64,"a",@progbits
	.sectionflags	@""
	.align	4
.nv.constant0.triton_poi_fused__native_batch_norm_legit_no_training_cat_relu_64:
	.zero		644
